def matmul_kernel(
    a_ptr,
    b_ptr,
    c_ptr,
    M,
    N,
    K,
    stride_am,
    stride_ak,
    stride_bk,
    stride_bn,
    stride_cm,
    stride_cn,
    BLOCK_M: tl.constexpr,
    BLOCK_N: tl.constexpr,
    BLOCK_K: tl.constexpr,
    GROUP_M: tl.constexpr,
):
    pid = tl.program_id(axis=0)
    num_pid_m = tl.cdiv(M, BLOCK_M)
    num_pid_n = tl.cdiv(N, BLOCK_N)
    num_pid_in_group = GROUP_M * num_pid_n
    group_id = pid // num_pid_in_group
    first_pid_m = group_id * GROUP_M
    group_size_m = min(num_pid_m - first_pid_m, GROUP_M)
    pid_m = first_pid_m + ((pid % num_pid_in_group) % group_size_m)
    pid_n = (pid % num_pid_in_group) // group_size_m

    offs_am = (pid_m * BLOCK_M + tl.arange(0, BLOCK_M)) % M
    offs_bn = (pid_n * BLOCK_N + tl.arange(0, BLOCK_N)) % N
    offs_k = tl.arange(0, BLOCK_K)
    a_ptrs = a_ptr + offs_am[:, None] * stride_am + offs_k[None, :] * stride_ak
    b_ptrs = b_ptr + offs_k[:, None] * stride_bk + offs_bn[None, :] * stride_bn

    acc = tl.zeros((BLOCK_M, BLOCK_N), dtype=tl.float32)
    for kk in range(0, tl.cdiv(K, BLOCK_K)):
        a = tl.load(a_ptrs, mask=offs_k[None, :] < K - kk * BLOCK_K, other=0.0)
        b = tl.load(b_ptrs, mask=offs_k[:, None] < K - kk * BLOCK_K, other=0.0)
        acc = tl.dot(a, b, acc)
        a_ptrs += BLOCK_K * stride_ak
        b_ptrs += BLOCK_K * stride_bk

    c = acc.to(c_ptr.dtype.element_ty)
    offs_cm = pid_m * BLOCK_M + tl.arange(0, BLOCK_M)
    offs_cn = pid_n * BLOCK_N + tl.arange(0, BLOCK_N)
    c_ptrs = c_ptr + offs_cm[:, None] * stride_cm + offs_cn[None, :] * stride_cn
    mask = (offs_cm[:, None] < M) & (offs_cn[None, :] < N)
    tl.store(c_ptrs, c, mask=mask)

# config = {"BLOCK_K": 32, "BLOCK_M": 128, "BLOCK_N": 64, "GROUP_M": 8, "arch": "sm_90", "dtype": "fp8e5m2", "num_ctas": 1, "num_stages": 2, "num_warps": 4}
# arch = sm_90


// ===== COMPILED SASS (sm_90a) =====

	.target	sm_90a

	.elftype	@"ET_EXEC"


//--------------------- .note.nv.tkinfo           --------------------------
	.section	.note.nv.tkinfo,"",@"SHT_NOTE"
	.sectionflags	@"SHF_NOTE_NV_TKINFO"
	.tkinfo
        /*0018*/ 	.word	0x00000002
        /*0030*/ 	.string	""
        /*0030*/ 	.string	"ptxas"
        /*0030*/ 	.string	"Cuda compilation tools, release 13.0, V13.0.88"
        /*0030*/ 	.string	"Build cuda_13.0.r13.0/compiler.36424714_0"
        /*0030*/ 	.string	"-v  -suppress-debug-info  -lineinfo  -arch sm_90a "



//--------------------- .note.nv.cuinfo           --------------------------
	.section	.note.nv.cuinfo,"",@"SHT_NOTE"
	.sectionflags	@"SHF_NOTE_NV_CUINFO"
        /*0018*/ 	.short	0x0002
        /*001a*/ 	.short	0x005a
        /*001c*/ 	.short	0x0082
	.zero		2


//--------------------- .nv.info                  --------------------------
	.section	.nv.info,"",@"SHT_CUDA_INFO"
	.align	4


	//----- nvinfo : EIATTR_REGCOUNT
	.align		4
        /*0000*/ 	.byte	0x04, 0x2f
        /*0002*/ 	.short	(.L_1 - .L_0)
	.align		4
.L_0:
        /*0004*/ 	.word	index@(matmul_kernel)
        /*0008*/ 	.word	0x000000a7


	//----- nvinfo : EIATTR_FRAME_SIZE
	.align		4
.L_1:
        /*000c*/ 	.byte	0x04, 0x11
        /*000e*/ 	.short	(.L_3 - .L_2)
	.align		4
.L_2:
        /*0010*/ 	.word	index@(matmul_kernel)
        /*0014*/ 	.word	0x00000000


	//----- nvinfo : EIATTR_MIN_STACK_SIZE
	.align		4
.L_3:
        /*0018*/ 	.byte	0x04, 0x12
        /*001a*/ 	.short	(.L_5 - .L_4)
	.align		4
.L_4:
        /*001c*/ 	.word	index@(matmul_kernel)
        /*0020*/ 	.word	0x00000000
.L_5:


//--------------------- .nv.compat                --------------------------
	.section	.nv.compat,"",@"SHT_CUDA_COMPAT_INFO"
	.align	4
        /*0000*/ 	.byte	0x02, 0x09, 0x01, 0x00, 0x02, 0x02, 0x04, 0x00, 0x02, 0x05, 0x05, 0x00, 0x03, 0x07, 0x01, 0x01
        /*0010*/ 	.byte	0x02, 0x03, 0x00, 0x00, 0x02, 0x06, 0x01, 0x00, 0x04, 0x0b, 0x08, 0x00, 0x00, 0x00, 0x00, 0x00
        /*0020*/ 	.byte	0x00, 0x00, 0x00, 0x00


//--------------------- .nv.info.matmul_kernel    --------------------------
	.section	.nv.info.matmul_kernel,"",@"SHT_CUDA_INFO"
	.sectionflags	@""
	.align	4


	//----- nvinfo : EIATTR_CUDA_API_VERSION
	.align		4
        /*0000*/ 	.byte	0x04, 0x37
        /*0002*/ 	.short	(.L_7 - .L_6)
.L_6:
        /*0004*/ 	.word	0x00000082


	//----- nvinfo : EIATTR_KPARAM_INFO
	.align		4
.L_7:
        /*0008*/ 	.byte	0x04, 0x17
        /*000a*/ 	.short	(.L_9 - .L_8)
.L_8:
        /*000c*/ 	.word	0x00000000
        /*0010*/ 	.short	0x000d
        /*0012*/ 	.short	0x0048
        /*0014*/ 	.byte	0x00, 0xf4, 0x21, 0x00


	//----- nvinfo : EIATTR_KPARAM_INFO
	.align		4
.L_9:
        /*0018*/ 	.byte	0x04, 0x17
        /*001a*/ 	.short	(.L_11 - .L_10)
.L_10:
        /*001c*/ 	.word	0x00000000
        /*0020*/ 	.short	0x000c
        /*0022*/ 	.short	0x0040
        /*0024*/ 	.byte	0x00, 0xf4, 0x21, 0x00


	//----- nvinfo : EIATTR_KPARAM_INFO
	.align		4
.L_11:
        /*0028*/ 	.byte	0x04, 0x17
        /*002a*/ 	.short	(.L_13 - .L_12)
.L_12:
        /*002c*/ 	.word	0x00000000
        /*0030*/ 	.short	0x000b
        /*0032*/ 	.short	0x0038
        /*0034*/ 	.byte	0x00, 0xf0, 0x11, 0x00


	//----- nvinfo : EIATTR_KPARAM_INFO
	.align		4
.L_13:
        /*0038*/ 	.byte	0x04, 0x17
        /*003a*/ 	.short	(.L_15 - .L_14)
.L_14:
        /*003c*/ 	.word	0x00000000
        /*0040*/ 	.short	0x000a
        /*0042*/ 	.short	0x0034
        /*0044*/ 	.byte	0x00, 0xf0, 0x11, 0x00


	//----- nvinfo : EIATTR_KPARAM_INFO
	.align		4
.L_15:
        /*0048*/ 	.byte	0x04, 0x17
        /*004a*/ 	.short	(.L_17 - .L_16)
.L_16:
        /*004c*/ 	.word	0x00000000
        /*0050*/ 	.short	0x0009
        /*0052*/ 	.short	0x0030
        /*0054*/ 	.byte	0x00, 0xf0, 0x11, 0x00


	//----- nvinfo : EIATTR_KPARAM_INFO
	.align		4
.L_17:
        /*0058*/ 	.byte	0x04, 0x17
        /*005a*/ 	.short	(.L_19 - .L_18)
.L_18:
        /*005c*/ 	.word	0x00000000
        /*0060*/ 	.short	0x0008
        /*0062*/ 	.short	0x002c
        /*0064*/ 	.byte	0x00, 0xf0, 0x11, 0x00


	//----- nvinfo : EIATTR_KPARAM_INFO
	.align		4
.L_19:
        /*0068*/ 	.byte	0x04, 0x17
        /*006a*/ 	.short	(.L_21 - .L_20)
.L_20:
        /*006c*/ 	.word	0x00000000
        /*0070*/ 	.short	0x0007
        /*0072*/ 	.short	0x0028
        /*0074*/ 	.byte	0x00, 0xf0, 0x11, 0x00


	//----- nvinfo : EIATTR_KPARAM_INFO
	.align		4
.L_21:
        /*0078*/ 	.byte	0x04, 0x17
        /*007a*/ 	.short	(.L_23 - .L_22)
.L_22:
        /*007c*/ 	.word	0x00000000
        /*0080*/ 	.short	0x0006
        /*0082*/ 	.short	0x0024
        /*0084*/ 	.byte	0x00, 0xf0, 0x11, 0x00


	//----- nvinfo : EIATTR_KPARAM_INFO
	.align		4
.L_23:
        /*0088*/ 	.byte	0x04, 0x17
        /*008a*/ 	.short	(.L_25 - .L_24)
.L_24:
        /*008c*/ 	.word	0x00000000
        /*0090*/ 	.short	0x0005
        /*0092*/ 	.short	0x0020
        /*0094*/ 	.byte	0x00, 0xf0, 0x11, 0x00


	//----- nvinfo : EIATTR_KPARAM_INFO
	.align		4
.L_25:
        /*0098*/ 	.byte	0x04, 0x17
        /*009a*/ 	.short	(.L_27 - .L_26)
.L_26:
        /*009c*/ 	.word	0x00000000
        /*00a0*/ 	.short	0x0004
        /*00a2*/ 	.short	0x001c
        /*00a4*/ 	.byte	0x00, 0xf0, 0x11, 0x00


	//----- nvinfo : EIATTR_KPARAM_INFO
	.align		4
.L_27:
        /*00a8*/ 	.byte	0x04, 0x17
        /*00aa*/ 	.short	(.L_29 - .L_28)
.L_28:
        /*00ac*/ 	.word	0x00000000
        /*00b0*/ 	.short	0x0003
        /*00b2*/ 	.short	0x0018
        /*00b4*/ 	.byte	0x00, 0xf0, 0x11, 0x00


	//----- nvinfo : EIATTR_KPARAM_INFO
	.align		4
.L_29:
        /*00b8*/ 	.byte	0x04, 0x17
        /*00ba*/ 	.short	(.L_31 - .L_30)
.L_30:
        /*00bc*/ 	.word	0x00000000
        /*00c0*/ 	.short	0x0002
        /*00c2*/ 	.short	0x0010
        /*00c4*/ 	.byte	0x00, 0xf4, 0x21, 0x00


	//----- nvinfo : EIATTR_KPARAM_INFO
	.align		4
.L_31:
        /*00c8*/ 	.byte	0x04, 0x17
        /*00ca*/ 	.short	(.L_33 - .L_32)
.L_32:
        /*00cc*/ 	.word	0x00000000
        /*00d0*/ 	.short	0x0001
        /*00d2*/ 	.short	0x0008
        /*00d4*/ 	.byte	0x00, 0xf4, 0x21, 0x00


	//----- nvinfo : EIATTR_KPARAM_INFO
	.align		4
.L_33:
        /*00d8*/ 	.byte	0x04, 0x17
        /*00da*/ 	.short	(.L_35 - .L_34)
.L_34:
        /*00dc*/ 	.word	0x00000000
        /*00e0*/ 	.short	0x0000
        /*00e2*/ 	.short	0x0000
        /*00e4*/ 	.byte	0x00, 0xf4, 0x21, 0x00


	//----- nvinfo : EIATTR_SPARSE_MMA_MASK
	.align		4
.L_35:
        /*00e8*/ 	.byte	0x03, 0x50
        /*00ea*/ 	.short	0x0000


	//----- nvinfo : EIATTR_MAXREG_COUNT
	.align		4
        /*00ec*/ 	.byte	0x03, 0x1b
        /*00ee*/ 	.short	0x00ff


	//----- nvinfo : EIATTR_NUM_BARRIERS
	.align		4
        /*00f0*/ 	.byte	0x02, 0x4c
        /*00f2*/ 	.byte	0x01
	.zero		1


	//----- nvinfo : EIATTR_MERCURY_ISA_VERSION
	.align		4
        /*00f4*/ 	.byte	0x03, 0x5f
        /*00f6*/ 	.short	0x0101


	//----- nvinfo : EIATTR_EXIT_INSTR_OFFSETS
	.align		4
        /*00f8*/ 	.byte	0x04, 0x1c
        /*00fa*/ 	.short	(.L_37 - .L_36)


	//   ....[0]....
.L_36:
        /*00fc*/ 	.word	0x00005840


	//   ....[1]....
        /*0100*/ 	.word	0x00005860


	//----- nvinfo : EIATTR_REQNTID
	.align		4
.L_37:
        /*0104*/ 	.byte	0x04, 0x10
        /*0106*/ 	.short	(.L_39 - .L_38)
.L_38:
        /*0108*/ 	.word	0x00000080
        /*010c*/ 	.word	0x00000001
        /*0110*/ 	.word	0x00000001


	//----- nvinfo : EIATTR_CBANK_PARAM_SIZE
	.align		4
.L_39:
        /*0114*/ 	.byte	0x03, 0x19
        /*0116*/ 	.short	0x0050


	//----- nvinfo : EIATTR_PARAM_CBANK
	.align		4
        /*0118*/ 	.byte	0x04, 0x0a
        /*011a*/ 	.short	(.L_41 - .L_40)
	.align		4
.L_40:
        /*011c*/ 	.word	index@(.nv.constant0.matmul_kernel)
        /*0120*/ 	.short	0x0210
        /*0122*/ 	.short	0x0050


	//----- nvinfo : EIATTR_SW_WAR
	.align		4
.L_41:
        /*0124*/ 	.byte	0x04, 0x36
        /*0126*/ 	.short	(.L_43 - .L_42)
.L_42:
        /*0128*/ 	.word	0x00000008
.L_43:


//--------------------- .nv.callgraph             --------------------------
	.section	.nv.callgraph,"",@"SHT_CUDA_CALLGRAPH"
	.align	4
	.sectionentsize	8
	.align		4
        /*0000*/ 	.word	0x00000000
	.align		4
        /*0004*/ 	.word	0xffffffff
	.align		4
        /*0008*/ 	.word	0x00000000
	.align		4
        /*000c*/ 	.word	0xfffffffe
	.align		4
        /*0010*/ 	.word	0x00000000
	.align		4
        /*0014*/ 	.word	0xfffffffd
	.align		4
        /*0018*/ 	.word	0x00000000
	.align		4
        /*001c*/ 	.word	0xfffffffc


//--------------------- .text.matmul_kernel       --------------------------
	.section	.text.matmul_kernel,"ax",@progbits
	.align	128
        .global         matmul_kernel
        .type           matmul_kernel,@function
        .size           matmul_kernel,(.L_x_3 - matmul_kernel)
        .other          matmul_kernel,@"STO_CUDA_ENTRY STV_DEFAULT"
matmul_kernel:
.text.matmul_kernel:
[----:B------:R-:W-:Y:S08]  /*0000*/  LDC R1, c[0x0][0x28] ;  /* 0x00000a00ff017b82 */ /* 0x000ff00000000800 */
[----:B------:R-:W0:Y:S01]  /*0010*/  LDC.64 R10, c[0x0][0x228] ;  /* 0x00008a00ff0a7b82 */ /* 0x000e220000000a00 */
[----:B------:R-:W1:Y:S01]  /*0020*/  S2R R5, SR_CTAID.X ;  /* 0x0000000000057919 */ /* 0x000e620000002500 */
[----:B------:R-:W-:Y:S01]  /*0030*/  ULDC UR4, c[0x0][0x230] ;  /* 0x00008c0000047ab9 */ /* 0x000fe20000000800 */
[----:B------:R-:W-:Y:S01]  /*0040*/  UMOV UR6, 0x400 ;  /* 0x0000040000067882 */ /* 0x000fe20000000000 */
[----:B------:R-:W-:Y:S01]  /*0050*/  UIADD3 UR4, UR4, 0x1f, URZ ;  /* 0x0000001f04047890 */ /* 0x000fe2000fffe03f */
[----:B------:R-:W-:Y:S01]  /*0060*/  CS2R R56, SRZ ;  /* 0x0000000000387805 */ /* 0x000fe2000001ff00 */
[----:B------:R-:W-:Y:S01]  /*0070*/  ULDC.64 UR16, c[0x0][0x208] ;  /* 0x0000820000107ab9 */ /* 0x000fe20000000a00 */
[----:B------:R-:W-:Y:S01]  /*0080*/  CS2R R58, SRZ ;  /* 0x00000000003a7805 */ /* 0x000fe2000001ff00 */
[----:B------:R-:W2:Y:S01]  /*0090*/  S2UR UR5, SR_CgaCtaId ;  /* 0x00000000000579c3 */ /* 0x000ea20000008800 */
[----:B------:R-:W-:Y:S01]  /*00a0*/  UISETP.GE.AND UP0, UPT, UR4, 0x20, UPT ;  /* 0x000000200400788c */ /* 0x000fe2000bf06270 */
[----:B------:R-:W-:-:S02]  /*00b0*/  CS2R R60, SRZ ;  /* 0x00000000003c7805 */ /* 0x000fc4000001ff00 */
[----:B------:R-:W-:Y:S02]  /*00c0*/  CS2R R62, SRZ ;  /* 0x00000000003e7805 */ /* 0x000fe4000001ff00 */
[----:B------:R-:W-:Y:S02]  /*00d0*/  CS2R R64, SRZ ;  /* 0x0000000000407805 */ /* 0x000fe4000001ff00 */
[----:B------:R-:W-:Y:S02]  /*00e0*/  CS2R R66, SRZ ;  /* 0x0000000000427805 */ /* 0x000fe4000001ff00 */
[----:B------:R-:W-:Y:S02]  /*00f0*/  CS2R R68, SRZ ;  /* 0x0000000000447805 */ /* 0x000fe4000001ff00 */
[----:B------:R-:W-:Y:S02]  /*0100*/  CS2R R70, SRZ ;  /* 0x0000000000467805 */ /* 0x000fe4000001ff00 */
[----:B------:R-:W-:-:S02]  /*0110*/  CS2R R72, SRZ ;  /* 0x0000000000487805 */ /* 0x000fc4000001ff00 */
[----:B------:R-:W-:Y:S02]  /*0120*/  CS2R R74, SRZ ;  /* 0x00000000004a7805 */ /* 0x000fe4000001ff00 */
[----:B------:R-:W-:Y:S02]  /*0130*/  CS2R R76, SRZ ;  /* 0x00000000004c7805 */ /* 0x000fe4000001ff00 */
[----:B------:R-:W-:Y:S02]  /*0140*/  CS2R R78, SRZ ;  /* 0x00000000004e7805 */ /* 0x000fe4000001ff00 */
[----:B------:R-:W-:Y:S02]  /*0150*/  CS2R R80, SRZ ;  /* 0x0000000000507805 */ /* 0x000fe4000001ff00 */
[----:B------:R-:W-:Y:S02]  /*0160*/  CS2R R82, SRZ ;  /* 0x0000000000527805 */ /* 0x000fe4000001ff00 */
[----:B------:R-:W-:-:S02]  /*0170*/  CS2R R84, SRZ ;  /* 0x0000000000547805 */ /* 0x000fc4000001ff00 */
[----:B------:R-:W-:Y:S01]  /*0180*/  CS2R R86, SRZ ;  /* 0x0000000000567805 */ /* 0x000fe2000001ff00 */
[----:B0-----:R-:W-:Y:S01]  /*0190*/  VIADD R0, R11, 0x3f ;  /* 0x0000003f0b007836 */ /* 0x001fe20000000000 */
[----:B------:R-:W-:Y:S02]  /*01a0*/  CS2R R24, SRZ ;  /* 0x0000000000187805 */ /* 0x000fe4000001ff00 */
[----:B------:R-:W-:Y:S02]  /*01b0*/  CS2R R26, SRZ ;  /* 0x00000000001a7805 */ /* 0x000fe4000001ff00 */
[----:B------:R-:W-:Y:S02]  /*01c0*/  CS2R R28, SRZ ;  /* 0x00000000001c7805 */ /* 0x000fe4000001ff00 */
[----:B------:R-:W-:Y:S02]  /*01d0*/  CS2R R30, SRZ ;  /* 0x00000000001e7805 */ /* 0x000fe4000001ff00 */
[----:B------:R-:W-:-:S02]  /*01e0*/  SHF.R.S32.HI R3, RZ, 0x1f, R0 ;  /* 0x0000001fff037819 */ /* 0x000fc40000011400 */
[----:B------:R-:W-:Y:S02]  /*01f0*/  CS2R R32, SRZ ;  /* 0x0000000000207805 */ /* 0x000fe4000001ff00 */
[----:B------:R-:W-:Y:S01]  /*0200*/  CS2R R34, SRZ ;  /* 0x0000000000227805 */ /* 0x000fe2000001ff00 */
[----:B--2---:R-:W-:Y:S01]  /*0210*/  ULEA UR6, UR5, UR6, 0x18 ;  /* 0x0000000605067291 */ /* 0x004fe2000f8ec03f */
[----:B------:R-:W-:Y:S02]  /*0220*/  LEA.HI R3, R3, R0, RZ, 0x6 ;  /* 0x0000000003037211 */ /* 0x000fe400078f30ff */
[----:B------:R-:W-:Y:S02]  /*0230*/  CS2R R36, SRZ ;  /* 0x0000000000247805 */ /* 0x000fe4000001ff00 */
[----:B-1----:R-:W-:Y:S02]  /*0240*/  IABS R8, R5 ;  /* 0x0000000500087213 */ /* 0x002fe40000000000 */
[----:B------:R-:W-:-:S02]  /*0250*/  CS2R R38, SRZ ;  /* 0x0000000000267805 */ /* 0x000fc4000001ff00 */
[----:B------:R-:W-:Y:S02]  /*0260*/  SHF.R.S32.HI R3, RZ, 0x6, R3 ;  /* 0x00000006ff037819 */ /* 0x000fe40000011403 */
[----:B------:R-:W-:Y:S02]  /*0270*/  CS2R R40, SRZ ;  /* 0x0000000000287805 */ /* 0x000fe4000001ff00 */
[----:B------:R-:W-:Y:S02]  /*0280*/  CS2R R42, SRZ ;  /* 0x00000000002a7805 */ /* 0x000fe4000001ff00 */
[----:B------:R-:W-:Y:S02]  /*0290*/  CS2R R44, SRZ ;  /* 0x00000000002c7805 */ /* 0x000fe4000001ff00 */
[----:B------:R-:W-:Y:S01]  /*02a0*/  CS2R R46, SRZ ;  /* 0x00000000002e7805 */ /* 0x000fe2000001ff00 */
[----:B------:R-:W-:Y:S01]  /*02b0*/  IMAD.SHL.U32 R4, R3, 0x8, RZ ;  /* 0x0000000803047824 */ /* 0x000fe200078e00ff */
[----:B------:R-:W-:-:S02]  /*02c0*/  CS2R R48, SRZ ;  /* 0x0000000000307805 */ /* 0x000fc4000001ff00 */
[----:B------:R-:W-:Y:S02]  /*02d0*/  CS2R R50, SRZ ;  /* 0x0000000000327805 */ /* 0x000fe4000001ff00 */
[----:B------:R-:W-:Y:S02]  /*02e0*/  CS2R R52, SRZ ;  /* 0x0000000000347805 */ /* 0x000fe4000001ff00 */
[----:B------:R-:W-:Y:S02]  /*02f0*/  CS2R R54, SRZ ;  /* 0x0000000000367805 */ /* 0x000fe4000001ff00 */
[-C--:B------:R-:W-:Y:S02]  /*0300*/  IABS R7, R4.reuse ;  /* 0x0000000400077213 */ /* 0x080fe40000000000 */
[----:B------:R-:W-:Y:S02]  /*0310*/  IABS R12, R4 ;  /* 0x00000004000c7213 */ /* 0x000fe40000000000 */
[----:B------:R-:W0:Y:S08]  /*0320*/  I2F.RP R0, R7 ;  /* 0x0000000700007306 */ /* 0x000e300000209400 */
[----:B0-----:R-:W0:Y:S02]  /*0330*/  MUFU.RCP R0, R0 ;  /* 0x0000000000007308 */ /* 0x001e240000001000 */
[----:B0-----:R-:W-:-:S02]  /*0340*/  VIADD R2, R0, 0xffffffe ;  /* 0x0ffffffe00027836 */ /* 0x001fc40000000000 */
[----:B------:R-:W-:-:S04]  /*0350*/  IMAD.MOV R0, RZ, RZ, -R12 ;  /* 0x000000ffff007224 */ /* 0x000fc800078e0a0c */
[----:B------:R0:W1:Y:S02]  /*0360*/  F2I.FTZ.U32.TRUNC.NTZ R3, R2 ;  /* 0x0000000200037305 */ /* 0x000064000021f000 */
[----:B0-----:R-:W-:Y:S02]  /*0370*/  IMAD.MOV.U32 R2, RZ, RZ, RZ ;  /* 0x000000ffff027224 */ /* 0x001fe400078e00ff */
[----:B-1----:R-:W-:-:S04]  /*0380*/  IMAD.MOV R6, RZ, RZ, -R3 ;  /* 0x000000ffff067224 */ /* 0x002fc800078e0a03 */
[----:B------:R-:W-:Y:S02]  /*0390*/  IMAD R9, R6, R7, RZ ;  /* 0x0000000706097224 */ /* 0x000fe400078e02ff */
[----:B------:R-:W-:Y:S02]  /*03a0*/  IMAD.MOV.U32 R6, RZ, RZ, R8 ;  /* 0x000000ffff067224 */ /* 0x000fe400078e0008 */
[----:B------:R-:W-:-:S06]  /*03b0*/  IMAD.HI.U32 R3, R3, R9, R2 ;  /* 0x0000000903037227 */ /* 0x000fcc00078e0002 */
[----:B------:R-:W-:-:S04]  /*03c0*/  IMAD.HI.U32 R3, R3, R6, RZ ;  /* 0x0000000603037227 */ /* 0x000fc800078e00ff */
[----:B------:R-:W-:-:S05]  /*03d0*/  IMAD R0, R3, R0, R6 ;  /* 0x0000000003007224 */ /* 0x000fca00078e0206 */
[----:B------:R-:W-:-:S13]  /*03e0*/  ISETP.GT.U32.AND P1, PT, R7, R0, PT ;  /* 0x000000000700720c */ /* 0x000fda0003f24070 */
[----:B------:R-:W-:Y:S02]  /*03f0*/  @!P1 IMAD.IADD R0, R0, 0x1, -R7 ;  /* 0x0000000100009824 */ /* 0x000fe400078e0a07 */
[----:B------:R-:W-:Y:S01]  /*0400*/  @!P1 VIADD R3, R3, 0x1 ;  /* 0x0000000103039836 */ /* 0x000fe20000000000 */
[----:B------:R-:W-:Y:S02]  /*0410*/  ISETP.NE.AND P1, PT, R4, RZ, PT ;  /* 0x000000ff0400720c */ /* 0x000fe40003f25270 */
[----:B------:R-:W-:Y:S02]  /*0420*/  ISETP.GE.U32.AND P0, PT, R0, R7, PT ;  /* 0x000000070000720c */ /* 0x000fe40003f06070 */
[----:B------:R-:W-:-:S04]  /*0430*/  LOP3.LUT R0, R5, R4, RZ, 0x3c, !PT ;  /* 0x0000000405007212 */ /* 0x000fc800078e3cff */
[----:B------:R-:W-:Y:S01]  /*0440*/  ISETP.GE.AND P2, PT, R0, RZ, PT ;  /* 0x000000ff0000720c */ /* 0x000fe20003f46270 */
[----:B------:R-:W-:-:S06]  /*0450*/  VIADD R0, R10, 0x7f ;  /* 0x0000007f0a007836 */ /* 0x000fcc0000000000 */
[----:B------:R-:W-:-:S04]  /*0460*/  @P0 VIADD R3, R3, 0x1 ;  /* 0x0000000103030836 */ /* 0x000fc80000000000 */
[----:B------:R-:W-:Y:S01]  /*0470*/  IMAD.MOV.U32 R2, RZ, RZ, R3 ;  /* 0x000000ffff027224 */ /* 0x000fe200078e0003 */
[----:B------:R-:W-:-:S03]  /*0480*/  SHF.R.S32.HI R3, RZ, 0x1f, R0 ;  /* 0x0000001fff037819 */ /* 0x000fc60000011400 */
[----:B------:R-:W-:Y:S01]  /*0490*/  @!P2 IMAD.MOV R2, RZ, RZ, -R2 ;  /* 0x000000ffff02a224 */ /* 0x000fe200078e0a02 */
[----:B------:R-:W-:Y:S02]  /*04a0*/  @!P1 LOP3.LUT R2, RZ, R4, RZ, 0x33, !PT ;  /* 0x00000004ff029212 */ /* 0x000fe400078e33ff */
[----:B------:R-:W-:-:S03]  /*04b0*/  LEA.HI R3, R3, R0, RZ, 0x7 ;  /* 0x0000000003037211 */ /* 0x000fc600078f38ff */
[----:B------:R-:W-:Y:S02]  /*04c0*/  IMAD.SHL.U32 R6, R2, 0x8, RZ ;  /* 0x0000000802067824 */ /* 0x000fe400078e00ff */
[----:B------:R-:W-:-:S03]  /*04d0*/  IMAD.MOV R2, RZ, RZ, -R2 ;  /* 0x000000ffff027224 */ /* 0x000fc600078e0a02 */
[----:B------:R-:W-:Y:S01]  /*04e0*/  LEA.HI.SX32 R3, R3, -R6, 0x19 ;  /* 0x8000000603037211 */ /* 0x000fe200078fcaff */
[----:B------:R-:W-:-:S03]  /*04f0*/  IMAD R4, R4, R2, R5 ;  /* 0x0000000204047224 */ /* 0x000fc600078e0205 */
[----:B------:R-:W-:Y:S02]  /*0500*/  VIMNMX R13, R3, 0x8, PT ;  /* 0x00000008030d7848 */ /* 0x000fe40003fe0100 */
[----:B------:R-:W-:Y:S02]  /*0510*/  IABS R9, R4 ;  /* 0x0000000400097213 */ /* 0x000fe40000000000 */
[----:B------:R-:W-:-:S04]  /*0520*/  IABS R7, R13 ;  /* 0x0000000d00077213 */ /* 0x000fc80000000000 */
[----:B------:R-:W0:Y:S08]  /*0530*/  I2F.RP R0, R7 ;  /* 0x0000000700007306 */ /* 0x000e300000209400 */
[----:B0-----:R-:W0:Y:S02]  /*0540*/  MUFU.RCP R0, R0 ;  /* 0x0000000000007308 */ /* 0x001e240000001000 */
[----:B0-----:R-:W-:-:S06]  /*0550*/  VIADD R3, R0, 0xffffffe ;  /* 0x0ffffffe00037836 */ /* 0x001fcc0000000000 */
[----:B------:R-:W0:Y:S02]  /*0560*/  F2I.FTZ.U32.TRUNC.NTZ R3, R3 ;  /* 0x0000000300037305 */ /* 0x000e24000021f000 */
[----:B0-----:R-:W-:-:S04]  /*0570*/  IMAD.MOV R8, RZ, RZ, -R3 ;  /* 0x000000ffff087224 */ /* 0x001fc800078e0a03 */
[----:B------:R-:W-:Y:S01]  /*0580*/  IMAD.MOV.U32 R2, RZ, RZ, R8 ;  /* 0x000000ffff027224 */ /* 0x000fe200078e0008 */
[----:B------:R-:W-:-:S03]  /*0590*/  IABS R8, R13 ;  /* 0x0000000d00087213 */ /* 0x000fc60000000000 */
[----:B------:R-:W-:Y:S02]  /*05a0*/  IMAD R5, R2, R7, RZ ;  /* 0x0000000702057224 */ /* 0x000fe400078e02ff */
[----:B------:R-:W-:Y:S02]  /*05b0*/  IMAD.MOV.U32 R2, RZ, RZ, RZ ;  /* 0x000000ffff027224 */ /* 0x000fe400078e00ff */
[----:B------:R-:W-:Y:S02]  /*05c0*/  IMAD.MOV R0, RZ, RZ, -R8 ;  /* 0x000000ffff007224 */ /* 0x000fe400078e0a08 */
        /* <DEDUP_REMOVED lines=9> */
[----:B------:R-:W-:-:S07]  /*0660*/  ISETP.GE.AND P2, PT, R0, RZ, PT ;  /* 0x000000ff0000720c */ /* 0x000fce0003f46270 */
[----:B------:R-:W-:Y:S01]  /*0670*/  @P0 VIADD R2, R2, 0x1 ;  /* 0x0000000102020836 */ /* 0x000fe20000000000 */
[----:B------:R-:W-:-:S05]  /*0680*/  PLOP3.LUT P0, PT, PT, PT, UP0, 0x80, 0x0 ;  /* 0x000000000000781c */ /* 0x000fca0003f0f008 */
[----:B------:R-:W-:Y:S01]  /*0690*/  @!P2 IMAD.MOV R2, RZ, RZ, -R2 ;  /* 0x000000ffff02a224 */ /* 0x000fe200078e0a02 */
[----:B------:R-:W-:-:S05]  /*06a0*/  @!P1 LOP3.LUT R2, RZ, R13, RZ, 0x33, !PT ;  /* 0x0000000dff029212 */ /* 0x000fca00078e33ff */
[----:B------:R-:W-:Y:S02]  /*06b0*/  IMAD.MOV R0, RZ, RZ, -R2 ;  /* 0x000000ffff007224 */ /* 0x000fe400078e0a02 */
[----:B------:R-:W-:Y:S02]  /*06c0*/  IMAD.SHL.U32 R15, R2, 0x40, RZ ;  /* 0x00000040020f7824 */ /* 0x000fe400078e00ff */
[----:B------:R-:W-:-:S04]  /*06d0*/  IMAD R0, R13, R0, R4 ;  /* 0x000000000d007224 */ /* 0x000fc800078e0204 */
[----:B------:R-:W-:Y:S02]  /*06e0*/  IMAD.IADD R4, R6, 0x1, R0 ;  /* 0x0000000106047824 */ /* 0x000fe400078e0200 */
[----:B------:R-:W0:Y:S02]  /*06f0*/  S2R R0, SR_TID.X ;  /* 0x0000000000007919 */ /* 0x000e240000002100 */
[C---:B0-----:R-:W-:Y:S02]  /*0700*/  LOP3.LUT R17, R0.reuse, 0x7f, RZ, 0xc0, !PT ;  /* 0x0000007f00117812 */ /* 0x041fe400078ec0ff */
[----:B------:R-:W-:-:S03]  /*0710*/  LOP3.LUT R146, R0, 0x60, RZ, 0xc0, !PT ;  /* 0x0000006000927812 */ /* 0x000fc600078ec0ff */
[----:B------:R-:W-:Y:S01]  /*0720*/  IMAD R13, R4, 0x80, R17 ;  /* 0x00000080040d7824 */ /* 0x000fe200078e0211 */
[----:B------:R-:W-:Y:S06]  /*0730*/  @!P0 BRA `(.L_x_0) ;  /* 0x00000030000c8947 */ /* 0x000fec0003800000 */
[----:B------:R-:W-:Y:S01]  /*0740*/  IABS R19, R10 ;  /* 0x0000000a00137213 */ /* 0x000fe20000000000 */
[----:B------:R-:W-:Y:S01]  /*0750*/  ULDC UR7, c[0x0][0x240] ;  /* 0x0000900000077ab9 */ /* 0x000fe20000000800 */
[----:B------:R-:W-:Y:S01]  /*0760*/  IABS R25, R11 ;  /* 0x0000000b00197213 */ /* 0x000fe20000000000 */
[----:B------:R-:W-:Y:S01]  /*0770*/  USHF.R.S32.HI UR5, URZ, 0x1f, UR4 ;  /* 0x0000001f3f057899 */ /* 0x000fe20008011404 */
[----:B------:R-:W0:Y:S01]  /*0780*/  I2F.RP R6, R19 ;  /* 0x0000001300067306 */ /* 0x000e220000209400 */
[----:B------:R-:W-:Y:S01]  /*0790*/  LEA.HI R32, R146, R15, RZ, 0x1b ;  /* 0x0000000f92207211 */ /* 0x000fe200078fd8ff */
[----:B------:R-:W-:Y:S01]  /*07a0*/  ULDC.64 UR20, c[0x0][0x218] ;  /* 0x0000860000147ab9 */ /* 0x000fe20000000a00 */
[----:B------:R-:W-:Y:S01]  /*07b0*/  ISETP.GE.AND P1, PT, R13, RZ, PT ;  /* 0x000000ff0d00720c */ /* 0x000fe20003f26270 */
[----:B------:R-:W-:Y:S01]  /*07c0*/  USHF.R.U32.HI UR10, URZ, 0x4, UR6 ;  /* 0x000000043f0a7899 */ /* 0x000fe20008011606 */
[----:B------:R-:W-:Y:S01]  /*07d0*/  IABS R31, R32 ;  /* 0x00000020001f7213 */ /* 0x000fe20000000000 */
[C---:B------:R-:W-:Y:S01]  /*07e0*/  VIADD R14, R32.reuse, 0x3c ;  /* 0x0000003c200e7836 */ /* 0x040fe20000000000 */
[----:B------:R-:W-:Y:S01]  /*07f0*/  ULEA.HI UR5, UR5, UR4, URZ, 0x5 ;  /* 0x0000000405057291 */ /* 0x000fe2000f8f283f */
[----:B------:R-:W1:Y:S01]  /*0800*/  I2F.RP R4, R25 ;  /* 0x0000001900047306 */ /* 0x000e620000209400 */
[C---:B------:R-:W-:Y:S01]  /*0810*/  VIADD R16, R32.reuse, 0x38 ;  /* 0x0000003820107836 */ /* 0x040fe20000000000 */
[----:B------:R-:W-:Y:S01]  /*0820*/  ULDC UR8, c[0x0][0x234] ;  /* 0x00008d0000087ab9 */ /* 0x000fe20000000800 */
[----:B------:R-:W-:Y:S01]  /*0830*/  VIADD R18, R32, 0x34 ;  /* 0x0000003420127836 */ /* 0x000fe20000000000 */
[----:B------:R-:W-:Y:S01]  /*0840*/  ISETP.GE.AND P3, PT, R14, RZ, PT ;  /* 0x000000ff0e00720c */ /* 0x000fe20003f66270 */
[C---:B------:R-:W-:Y:S01]  /*0850*/  VIADD R33, R32.reuse, 0x28 ;  /* 0x0000002820217836 */ /* 0x040fe20000000000 */
[----:B------:R-:W-:Y:S01]  /*0860*/  IABS R9, R16 ;  /* 0x0000001000097213 */ /* 0x000fe20000000000 */
[----:B------:R-:W-:Y:S01]  /*0870*/  VIADD R34, R32, 0x24 ;  /* 0x0000002420227836 */ /* 0x000fe20000000000 */
[----:B0-----:R-:W0:Y:S01]  /*0880*/  MUFU.RCP R6, R6 ;  /* 0x0000000600067308 */ /* 0x001e220000001000 */
[----:B------:R-:W-:Y:S01]  /*0890*/  ISETP.GE.AND P4, PT, R16, RZ, PT ;  /* 0x000000ff1000720c */ /* 0x000fe20003f86270 */
[C---:B------:R-:W-:Y:S01]  /*08a0*/  VIADD R16, R32.reuse, 0x30 ;  /* 0x0000003020107836 */ /* 0x040fe20000000000 */
[----:B------:R-:W-:Y:S01]  /*08b0*/  IABS R12, R18 ;  /* 0x00000012000c7213 */ /* 0x000fe20000000000 */
[----:B------:R-:W-:Y:S01]  /*08c0*/  VIADD R35, R32, 0x20 ;  /* 0x0000002020237836 */ /* 0x000fe20000000000 */
[----:B------:R-:W-:Y:S01]  /*08d0*/  ISETP.GE.AND P5, PT, R18, RZ, PT ;  /* 0x000000ff1200720c */ /* 0x000fe20003fa6270 */
[C---:B------:R-:W-:Y:S01]  /*08e0*/  VIADD R18, R32.reuse, 0x2c ;  /* 0x0000002c20127836 */ /* 0x040fe20000000000 */
[----:B------:R-:W-:Y:S01]  /*08f0*/  USGXT.U32 UR4, UR10, 0xe ;  /* 0x0000000e0a04789a */ /* 0x000fe20008000000 */
[----:B-1----:R-:W1:Y:S01]  /*0900*/  MUFU.RCP R4, R4 ;  /* 0x0000000400047308 */ /* 0x002e620000001000 */
[C---:B------:R-:W-:Y:S01]  /*0910*/  VIADD R36, R32.reuse, 0x1c ;  /* 0x0000001c20247836 */ /* 0x040fe20000000000 */
[----:B------:R-:W-:Y:S01]  /*0920*/  ULDC UR12, c[0x0][0x23c] ;  /* 0x00008f00000c7ab9 */ /* 0x000fe20000000800 */
[C---:B------:R-:W-:Y:S01]  /*0930*/  VIADD R37, R32.reuse, 0x18 ;  /* 0x0000001820257836 */ /* 0x040fe20000000000 */
[----:B------:R-:W-:Y:S01]  /*0940*/  ULDC.64 UR14, c[0x0][0x210] ;  /* 0x00008400000e7ab9 */ /* 0x000fe20000000a00 */
[C---:B------:R-:W-:Y:S01]  /*0950*/  VIADD R38, R32.reuse, 0x14 ;  /* 0x0000001420267836 */ /* 0x040fe20000000000 */
[----:B------:R-:W-:Y:S01]  /*0960*/  IABS R20, R36 ;  /* 0x0000002400147213 */ /* 0x000fe20000000000 */
[----:B------:R-:W-:Y:S01]  /*0970*/  VIADD R39, R32, 0x10 ;  /* 0x0000001020277836 */ /* 0x000fe20000000000 */
[----:B------:R-:W-:Y:S01]  /*0980*/  IABS R21, R37 ;  /* 0x0000002500157213 */ /* 0x000fe20000000000 */
[----:B0-----:R-:W-:Y:S01]  /*0990*/  VIADD R5, R6, 0xffffffe ;  /* 0x0ffffffe06057836 */ /* 0x001fe20000000000 */
[----:B------:R-:W-:Y:S01]  /*09a0*/  IABS R22, R38 ;  /* 0x0000002600167213 */ /* 0x000fe20000000000 */
[C---:B------:R-:W-:Y:S01]  /*09b0*/  VIADD R40, R32.reuse, 0xc ;  /* 0x0000000c20287836 */ /* 0x040fe20000000000 */
[----:B------:R-:W-:Y:S01]  /*09c0*/  ULDC UR11, c[0x0][0x230] ;  /* 0x00008c00000b7ab9 */ /* 0x000fe20000000800 */
[C---:B------:R-:W-:Y:S01]  /*09d0*/  VIADD R41, R32.reuse, 0x8 ;  /* 0x0000000820297836 */ /* 0x040fe20000000000 */
[----:B------:R-:W-:Y:S01]  /*09e0*/  USHF.L.U32 UR49, UR12, 0x5, URZ ;  /* 0x000000050c317899 */ /* 0x000fe2000800063f */
[----:B------:R-:W0:Y:S01]  /*09f0*/  F2I.FTZ.U32.TRUNC.NTZ R5, R5 ;  /* 0x0000000500057305 */ /* 0x000e22000021f000 */
[----:B------:R-:W-:Y:S01]  /*0a00*/  VIADD R42, R32, 0x4 ;  /* 0x00000004202a7836 */ /* 0x000fe20000000000 */
[----:B------:R-:W-:Y:S01]  /*0a10*/  IABS R23, R40 ;  /* 0x0000002800177213 */ /* 0x000fe20000000000 */
[----:B-1----:R-:W-:Y:S01]  /*0a20*/  VIADD R2, R4, 0xffffffe ;  /* 0x0ffffffe04027836 */ /* 0x002fe20000000000 */
[----:B------:R-:W-:Y:S01]  /*0a30*/  IABS R27, R41 ;  /* 0x00000029001b7213 */ /* 0x000fe20000000000 */
[----:B------:R-:W-:Y:S01]  /*0a40*/  IMAD.MOV.U32 R4, RZ, RZ, RZ ;  /* 0x000000ffff047224 */ /* 0x000fe200078e00ff */
[----:B------:R-:W-:-:S02]  /*0a50*/  IABS R29, R42 ;  /* 0x0000002a001d7213 */ /* 0x000fc40000000000 */
[----:B------:R-:W-:Y:S01]  /*0a60*/  CS2R R56, SRZ ;  /* 0x0000000000387805 */ /* 0x000fe2000001ff00 */
[----:B------:R1:W2:Y:S01]  /*0a70*/  F2I.FTZ.U32.TRUNC.NTZ R3, R2 ;  /* 0x0000000200037305 */ /* 0x0002a2000021f000 */
[----:B------:R-:W-:Y:S02]  /*0a80*/  CS2R R58, SRZ ;  /* 0x00000000003a7805 */ /* 0x000fe4000001ff00 */
[----:B------:R-:W-:Y:S02]  /*0a90*/  CS2R R60, SRZ ;  /* 0x00000000003c7805 */ /* 0x000fe4000001ff00 */
[----:B------:R-:W-:Y:S02]  /*0aa0*/  CS2R R62, SRZ ;  /* 0x00000000003e7805 */ /* 0x000fe4000001ff00 */
[----:B------:R-:W-:Y:S02]  /*0ab0*/  CS2R R64, SRZ ;  /* 0x0000000000407805 */ /* 0x000fe4000001ff00 */
[----:B------:R-:W-:-:S02]  /*0ac0*/  CS2R R66, SRZ ;  /* 0x0000000000427805 */ /* 0x000fc4000001ff00 */
[----:B------:R-:W-:Y:S01]  /*0ad0*/  CS2R R68, SRZ ;  /* 0x0000000000447805 */ /* 0x000fe2000001ff00 */
[--C-:B0-----:R-:W-:Y:S01]  /*0ae0*/  IMAD.MOV R8, RZ, RZ, -R5.reuse ;  /* 0x000000ffff087224 */ /* 0x101fe200078e0a05 */
[----:B------:R-:W-:Y:S01]  /*0af0*/  CS2R R70, SRZ ;  /* 0x0000000000467805 */ /* 0x000fe2000001ff00 */
[----:B-1----:R-:W-:Y:S01]  /*0b00*/  IMAD.MOV.U32 R2, RZ, RZ, RZ ;  /* 0x000000ffff027224 */ /* 0x002fe200078e00ff */
[----:B------:R-:W-:Y:S01]  /*0b10*/  CS2R R72, SRZ ;  /* 0x0000000000487805 */ /* 0x000fe2000001ff00 */
[----:B------:R-:W-:Y:S01]  /*0b20*/  IMAD R7, R8, R19, RZ ;  /* 0x0000001308077224 */ /* 0x000fe200078e02ff */
[----:B------:R-:W-:Y:S02]  /*0b30*/  IABS R8, R13 ;  /* 0x0000000d00087213 */ /* 0x000fe40000000000 */
[----:B------:R-:W-:Y:S02]  /*0b40*/  CS2R R74, SRZ ;  /* 0x00000000004a7805 */ /* 0x000fe4000001ff00 */
[----:B------:R-:W-:Y:S01]  /*0b50*/  CS2R R76, SRZ ;  /* 0x00000000004c7805 */ /* 0x000fe2000001ff00 */
[----:B------:R-:W-:Y:S01]  /*0b60*/  IMAD.HI.U32 R6, R5, R7, R4 ;  /* 0x0000000705067227 */ /* 0x000fe200078e0004 */
[----:B------:R-:W-:-:S02]  /*0b70*/  CS2R R78, SRZ ;  /* 0x00000000004e7805 */ /* 0x000fc4000001ff00 */
[----:B------:R-:W-:Y:S02]  /*0b80*/  CS2R R80, SRZ ;  /* 0x0000000000507805 */ /* 0x000fe4000001ff00 */
[----:B------:R-:W-:Y:S01]  /*0b90*/  CS2R R82, SRZ ;  /* 0x0000000000527805 */ /* 0x000fe2000001ff00 */
[----:B------:R-:W-:Y:S01]  /*0ba0*/  IMAD.MOV.U32 R7, RZ, RZ, R8 ;  /* 0x000000ffff077224 */ /* 0x000fe200078e0008 */
[----:B------:R-:W-:Y:S01]  /*0bb0*/  CS2R R84, SRZ ;  /* 0x0000000000547805 */ /* 0x000fe2000001ff00 */
[----:B--2---:R-:W-:Y:S01]  /*0bc0*/  IMAD.MOV R4, RZ, RZ, -R3 ;  /* 0x000000ffff047224 */ /* 0x004fe200078e0a03 */
[----:B------:R-:W-:Y:S01]  /*0bd0*/  CS2R R86, SRZ ;  /* 0x0000000000567805 */ /* 0x000fe2000001ff00 */
[----:B------:R-:W-:Y:S01]  /*0be0*/  IMAD.HI.U32 R6, R6, R7, RZ ;  /* 0x0000000706067227 */ /* 0x000fe200078e00ff */
[----:B------:R-:W-:Y:S02]  /*0bf0*/  CS2R R44, SRZ ;  /* 0x00000000002c7805 */ /* 0x000fe4000001ff00 */
[----:B------:R-:W-:-:S02]  /*0c00*/  CS2R R46, SRZ ;  /* 0x00000000002e7805 */ /* 0x000fc4000001ff00 */
[----:B------:R-:W-:Y:S01]  /*0c10*/  CS2R R48, SRZ ;  /* 0x0000000000307805 */ /* 0x000fe2000001ff00 */
[----:B------:R-:W-:Y:S01]  /*0c20*/  IMAD.MOV R6, RZ, RZ, -R6 ;  /* 0x000000ffff067224 */ /* 0x000fe200078e0a06 */
[----:B------:R-:W-:Y:S01]  /*0c30*/  CS2R R50, SRZ ;  /* 0x0000000000327805 */ /* 0x000fe2000001ff00 */
[----:B------:R-:W-:Y:S01]  /*0c40*/  IMAD R5, R4, R25, RZ ;  /* 0x0000001904057224 */ /* 0x000fe200078e02ff */
[----:B------:R-:W-:Y:S01]  /*0c50*/  CS2R R52, SRZ ;  /* 0x0000000000347805 */ /* 0x000fe2000001ff00 */
[----:B------:R-:W-:Y:S01]  /*0c60*/  IMAD R6, R19, R6, R7 ;  /* 0x0000000613067224 */ /* 0x000fe200078e0207 */
[----:B------:R-:W-:Y:S01]  /*0c70*/  IABS R7, R14 ;  /* 0x0000000e00077213 */ /* 0x000fe20000000000 */
[----:B------:R-:W-:Y:S01]  /*0c80*/  IMAD.HI.U32 R2, R3, R5, R2 ;  /* 0x0000000503027227 */ /* 0x000fe200078e0002 */
[----:B------:R-:W-:Y:S02]  /*0c90*/  IABS R14, R33 ;  /* 0x00000021000e7213 */ /* 0x000fe40000000000 */
[----:B------:R-:W-:-:S02]  /*0ca0*/  CS2R R54, SRZ ;  /* 0x0000000000367805 */ /* 0x000fc4000001ff00 */
[----:B------:R-:W-:Y:S01]  /*0cb0*/  ISETP.GT.U32.AND P0, PT, R19, R6, PT ;  /* 0x000000061300720c */ /* 0x000fe20003f04070 */
[----:B------:R-:W-:Y:S01]  /*0cc0*/  ULDC UR18, c[0x0][0x238] ;  /* 0x00008e0000127ab9 */ /* 0x000fe20000000800 */
[----:B------:R-:W-:Y:S01]  /*0cd0*/  UMOV UR9, 0x3fffffef ;  /* 0x3fffffef00097882 */ /* 0x000fe20000000000 */
[C---:B------:R-:W-:Y:S01]  /*0ce0*/  IMAD.HI.U32 R3, R2.reuse, R7, RZ ;  /* 0x0000000702037227 */ /* 0x040fe200078e00ff */
[----:B------:R-:W-:Y:S02]  /*0cf0*/  USHF.L.U32 UR50, UR18, 0x5, URZ ;  /* 0x0000000512327899 */ /* 0x000fe4000800063f */
[----:B------:R-:W-:Y:S01]  /*0d00*/  UIMAD UR19, UR18, 0x1f, URZ ;  /* 0x0000001f121378a4 */ /* 0x000fe2000f8e023f */
[----:B------:R-:W-:Y:S01]  /*0d10*/  IMAD.MOV R8, RZ, RZ, -R3 ;  /* 0x000000ffff087224 */ /* 0x000fe200078e0a03 */
[----:B------:R-:W-:Y:S01]  /*0d20*/  UIMAD UR22, UR18, 0x1c, URZ ;  /* 0x0000001c121678a4 */ /* 0x000fe2000f8e023f */
[----:B------:R-:W-:Y:S01]  /*0d30*/  IMAD.HI.U32 R4, R2, R9, RZ ;  /* 0x0000000902047227 */ /* 0x000fe200078e00ff */
[----:B------:R-:W-:-:S02]  /*0d40*/  UIMAD UR23, UR18, 0x1b, URZ ;  /* 0x0000001b121778a4 */ /* 0x000fc4000f8e023f */
[----:B------:R-:W-:Y:S01]  /*0d50*/  UIMAD UR24, UR18, 0x1a, URZ ;  /* 0x0000001a121878a4 */ /* 0x000fe2000f8e023f */
[----:B------:R-:W-:Y:S01]  /*0d60*/  @!P0 IMAD.IADD R6, R6, 0x1, -R19 ;  /* 0x0000000106068824 */ /* 0x000fe200078e0a13 */
[----:B------:R-:W-:Y:S01]  /*0d70*/  UIMAD UR25, UR18, 0x19, URZ ;  /* 0x00000019121978a4 */ /* 0x000fe2000f8e023f */
[----:B------:R-:W-:Y:S01]  /*0d80*/  IMAD R3, R25, R8, R7 ;  /* 0x0000000819037224 */ /* 0x000fe200078e0207 */
[----:B------:R-:W-:Y:S01]  /*0d90*/  UIMAD UR26, UR18, 0x18, URZ ;  /* 0x00000018121a78a4 */ /* 0x000fe2000f8e023f */
[----:B------:R-:W-:Y:S01]  /*0da0*/  IMAD.MOV R4, RZ, RZ, -R4 ;  /* 0x000000ffff047224 */ /* 0x000fe200078e0a04 */
[----:B------:R-:W-:Y:S01]  /*0db0*/  ISETP.GT.U32.AND P0, PT, R19, R6, PT ;  /* 0x000000061300720c */ /* 0x000fe20003f04070 */
[C---:B------:R-:W-:Y:S01]  /*0dc0*/  IMAD.HI.U32 R5, R2.reuse, R12, RZ ;  /* 0x0000000c02057227 */ /* 0x040fe200078e00ff */
[C---:B------:R-:W-:Y:S01]  /*0dd0*/  ISETP.GT.U32.AND P2, PT, R25.reuse, R3, PT ;  /* 0x000000031900720c */ /* 0x040fe20003f44070 */
[----:B------:R-:W-:Y:S02]  /*0de0*/  UIMAD UR27, UR18, 0x17, URZ ;  /* 0x00000017121b78a4 */ /* 0x000fe4000f8e023f */
[----:B------:R-:W-:Y:S01]  /*0df0*/  IMAD R4, R25, R4, R9 ;  /* 0x0000000419047224 */ /* 0x000fe200078e0209 */
[----:B------:R-:W-:Y:S01]  /*0e00*/  IABS R9, R16 ;  /* 0x0000001000097213 */ /* 0x000fe20000000000 */
[----:B------:R-:W-:Y:S01]  /*0e10*/  IMAD.MOV R5, RZ, RZ, -R5 ;  /* 0x000000ffff057224 */ /* 0x000fe200078e0a05 */
[----:B------:R-:W-:Y:S01]  /*0e20*/  UIMAD UR28, UR18, 0x16, URZ ;  /* 0x00000016121c78a4 */ /* 0x000fe2000f8e023f */
[----:B------:R-:W-:Y:S01]  /*0e30*/  IMAD.HI.U32 R8, R2, R14, RZ ;  /* 0x0000000e02087227 */ /* 0x000fe200078e00ff */
[----:B------:R-:W-:-:S02]  /*0e40*/  UIMAD UR29, UR18, 0x15, URZ ;  /* 0x00000015121d78a4 */ /* 0x000fc4000f8e023f */
[----:B------:R-:W-:Y:S01]  /*0e50*/  UIMAD UR30, UR18, 0x14, URZ ;  /* 0x00000014121e78a4 */ /* 0x000fe2000f8e023f */
[----:B------:R-:W-:Y:S01]  /*0e60*/  @!P0 IMAD.IADD R6, R6, 0x1, -R19 ;  /* 0x0000000106068824 */ /* 0x000fe200078e0a13 */
[----:B------:R-:W-:Y:S01]  /*0e70*/  ISETP.NE.AND P0, PT, R10, RZ, PT ;  /* 0x000000ff0a00720c */ /* 0x000fe20003f05270 */
[----:B------:R-:W-:Y:S01]  /*0e80*/  @!P2 IMAD.IADD R3, R3, 0x1, -R25 ;  /* 0x000000010303a824 */ /* 0x000fe200078e0a19 */
[C---:B------:R-:W-:Y:S01]  /*0e90*/  ISETP.GT.U32.AND P2, PT, R25.reuse, R4, PT ;  /* 0x000000041900720c */ /* 0x040fe20003f44070 */
[----:B------:R-:W-:Y:S01]  /*0ea0*/  IMAD.MOV.U32 R24, RZ, RZ, R6 ;  /* 0x000000ffff187224 */ /* 0x000fe200078e0006 */
[----:B------:R-:W-:Y:S01]  /*0eb0*/  IABS R19, R35 ;  /* 0x0000002300137213 */ /* 0x000fe20000000000 */
[----:B------:R-:W-:Y:S01]  /*0ec0*/  IMAD.HI.U32 R6, R2, R9, RZ ;  /* 0x0000000902067227 */ /* 0x000fe200078e00ff */
[C---:B------:R-:W-:Y:S01]  /*0ed0*/  ISETP.GT.U32.AND P6, PT, R25.reuse, R3, PT ;  /* 0x000000031900720c */ /* 0x040fe20003fc4070 */
[----:B------:R-:W-:Y:S02]  /*0ee0*/  UIMAD UR31, UR18, 0x13, URZ ;  /* 0x00000013121f78a4 */ /* 0x000fe4000f8e023f */
[C---:B------:R-:W-:Y:S01]  /*0ef0*/  IMAD R5, R25.reuse, R5, R12 ;  /* 0x0000000519057224 */ /* 0x040fe200078e020c */
[----:B------:R-:W-:Y:S01]  /*0f00*/  IABS R12, R18 ;  /* 0x00000012000c7213 */ /* 0x000fe20000000000 */
[----:B------:R-:W-:Y:S01]  /*0f10*/  IMAD.MOV R6, RZ, RZ, -R6 ;  /* 0x000000ffff067224 */ /* 0x000fe200078e0a06 */
[----:B------:R-:W-:Y:S01]  /*0f20*/  UIMAD UR32, UR18, 0x12, URZ ;  /* 0x00000012122078a4 */ /* 0x000fe2000f8e023f */
[----:B------:R-:W-:Y:S01]  /*0f30*/  @!P1 IMAD.MOV R24, RZ, RZ, -R24 ;  /* 0x000000ffff189224 */ /* 0x000fe200078e0a18 */
[C---:B------:R-:W-:Y:S01]  /*0f40*/  ISETP.GT.U32.AND P1, PT, R25.reuse, R5, PT ;  /* 0x000000051900720c */ /* 0x040fe20003f24070 */
[----:B------:R-:W-:Y:S01]  /*0f50*/  IMAD R6, R25, R6, R9 ;  /* 0x0000000619067224 */ /* 0x000fe200078e0209 */
[----:B------:R-:W-:Y:S01]  /*0f60*/  @!P0 LOP3.LUT R24, RZ, R10, RZ, 0x33, !PT ;  /* 0x0000000aff188212 */ /* 0x000fe200078e33ff */
[--C-:B------:R-:W-:Y:S01]  /*0f70*/  @!P2 IMAD.IADD R4, R4, 0x1, -R25.reuse ;  /* 0x000000010404a824 */ /* 0x100fe200078e0a19 */
[----:B------:R-:W-:Y:S01]  /*0f80*/  ISETP.GE.AND P0, PT, R16, RZ, PT ;  /* 0x000000ff1000720c */ /* 0x000fe20003f06270 */
[----:B------:R-:W-:Y:S01]  /*0f90*/  @!P6 IMAD.IADD R3, R3, 0x1, -R25 ;  /* 0x000000010303e824 */ /* 0x000fe200078e0a19 */
[C---:B------:R-:W-:Y:S01]  /*0fa0*/  ISETP.GT.U32.AND P2, PT, R25.reuse, R6, PT ;  /* 0x000000061900720c */ /* 0x040fe20003f44070 */
[----:B------:R-:W-:Y:S01]  /*0fb0*/  IMAD.HI.U32 R7, R2, R12, RZ ;  /* 0x0000000c02077227 */ /* 0x000fe200078e00ff */
[----:B------:R-:W-:Y:S01]  /*0fc0*/  ISETP.GT.U32.AND P6, PT, R25, R4, PT ;  /* 0x000000041900720c */ /* 0x000fe20003fc4070 */
[----:B------:R-:W-:-:S02]  /*0fd0*/  UIMAD UR33, UR18, 0x11, URZ ;  /* 0x00000011122178a4 */ /* 0x000fc4000f8e023f */
[----:B------:R-:W-:Y:S01]  /*0fe0*/  IMAD.MOV R7, RZ, RZ, -R7 ;  /* 0x000000ffff077224 */ /* 0x000fe200078e0a07 */
[----:B------:R-:W-:Y:S01]  /*0ff0*/  USHF.L.U32 UR34, UR18, 0x4, URZ ;  /* 0x0000000412227899 */ /* 0x000fe2000800063f */
[--C-:B------:R-:W-:Y:S01]  /*1000*/  @!P1 IMAD.IADD R5, R5, 0x1, -R25.reuse ;  /* 0x0000000105059824 */ /* 0x100fe200078e0a19 */
[----:B------:R-:W-:Y:S01]  /*1010*/  ISETP.GE.AND P1, PT, R18, RZ, PT ;  /* 0x000000ff1200720c */ /* 0x000fe20003f26270 */
[C---:B------:R-:W-:Y:S01]  /*1020*/  IMAD R7, R25.reuse, R7, R12 ;  /* 0x0000000719077224 */ /* 0x040fe200078e020c */
[----:B------:R-:W-:Y:S01]  /*1030*/  IABS R18, R34 ;  /* 0x0000002200127213 */ /* 0x000fe20000000000 */
[----:B------:R-:W-:Y:S01]  /*1040*/  IMAD.MOV R8, RZ, RZ, -R8 ;  /* 0x000000ffff087224 */ /* 0x000fe200078e0a08 */
[----:B------:R-:W-:Y:S01]  /*1050*/  UIMAD UR35, UR18, 0xf, URZ ;  /* 0x0000000f122378a4 */ /* 0x000fe2000f8e023f */
[--C-:B------:R-:W-:Y:S01]  /*1060*/  @!P2 IMAD.IADD R6, R6, 0x1, -R25.reuse ;  /* 0x000000010606a824 */ /* 0x100fe200078e0a19 */
[C---:B------:R-:W-:Y:S01]  /*1070*/  ISETP.GT.U32.AND P2, PT, R25.reuse, R5, PT ;  /* 0x000000051900720c */ /* 0x040fe20003f44070 */
[----:B------:R-:W-:Y:S01]  /*1080*/  @!P6 IMAD.IADD R4, R4, 0x1, -R25 ;  /* 0x000000010404e824 */ /* 0x000fe200078e0a19 */
[----:B------:R-:W-:Y:S01]  /*1090*/  UIMAD UR36, UR18, 0xe, URZ ;  /* 0x0000000e122478a4 */ /* 0x000fe2000f8e023f */
[----:B------:R-:W-:Y:S01]  /*10a0*/  IMAD.HI.U32 R9, R2, R18, RZ ;  /* 0x0000001202097227 */ /* 0x000fe200078e00ff */
[----:B------:R-:W-:Y:S01]  /*10b0*/  ISETP.GT.U32.AND P6, PT, R25, R6, PT ;  /* 0x000000061900720c */ /* 0x000fe20003fc4070 */
[----:B------:R-:W-:-:S02]  /*10c0*/  UIMAD UR37, UR18, 0xd, URZ ;  /* 0x0000000d122578a4 */ /* 0x000fc4000f8e023f */
[----:B------:R-:W-:Y:S01]  /*10d0*/  IMAD R8, R25, R8, R14 ;  /* 0x0000000819087224 */ /* 0x000fe200078e020e */
[----:B------:R-:W-:Y:S01]  /*10e0*/  UIMAD UR38, UR18, 0xc, URZ ;  /* 0x0000000c122678a4 */ /* 0x000fe2000f8e023f */
[----:B------:R-:W-:Y:S01]  /*10f0*/  IMAD.MOV R9, RZ, RZ, -R9 ;  /* 0x000000ffff097224 */ /* 0x000fe200078e0a09 */
[----:B------:R-:W-:Y:S01]  /*1100*/  UIMAD UR39, UR18, 0xb, URZ ;  /* 0x0000000b122778a4 */ /* 0x000fe2000f8e023f */
[----:B------:R-:W-:Y:S01]  /*1110*/  IMAD.HI.U32 R10, R2, R19, RZ ;  /* 0x00000013020a7227 */ /* 0x000fe200078e00ff */
[----:B------:R-:W-:Y:S02]  /*1120*/  UIMAD UR40, UR18, 0xa, URZ ;  /* 0x0000000a122878a4 */ /* 0x000fe4000f8e023f */
[----:B------:R-:W-:Y:S01]  /*1130*/  UIMAD UR41, UR18, 0x9, URZ ;  /* 0x00000009122978a4 */ /* 0x000fe2000f8e023f */
[--C-:B------:R-:W-:Y:S01]  /*1140*/  @!P2 IMAD.IADD R5, R5, 0x1, -R25.reuse ;  /* 0x000000010505a824 */ /* 0x100fe200078e0a19 */
[C---:B------:R-:W-:Y:S01]  /*1150*/  ISETP.GT.U32.AND P2, PT, R25.reuse, R7, PT ;  /* 0x000000071900720c */ /* 0x040fe20003f44070 */
[----:B------:R-:W-:Y:S01]  /*1160*/  @!P6 IMAD.IADD R6, R6, 0x1, -R25 ;  /* 0x000000010606e824 */ /* 0x000fe200078e0a19 */
[C---:B------:R-:W-:Y:S01]  /*1170*/  ISETP.GT.U32.AND P6, PT, R25.reuse, R8, PT ;  /* 0x000000081900720c */ /* 0x040fe20003fc4070 */
[----:B------:R-:W-:Y:S01]  /*1180*/  IMAD R9, R25, R9, R18 ;  /* 0x0000000919097224 */ /* 0x000fe200078e0212 */
[----:B------:R-:W-:Y:S01]  /*1190*/  USHF.L.U32 UR42, UR18, 0x3, URZ ;  /* 0x00000003122a7899 */ /* 0x000fe2000800063f */
[----:B------:R-:W-:Y:S01]  /*11a0*/  IMAD.HI.U32 R12, R2, R20, RZ ;  /* 0x00000014020c7227 */ /* 0x000fe200078e00ff */
[----:B------:R-:W-:-:S02]  /*11b0*/  UIMAD UR43, UR18, 0x7, URZ ;  /* 0x00000007122b78a4 */ /* 0x000fc4000f8e023f */
[----:B------:R-:W-:Y:S01]  /*11c0*/  UIMAD UR44, UR18, 0x6, URZ ;  /* 0x00000006122c78a4 */ /* 0x000fe2000f8e023f */
[----:B------:R-:W-:Y:S01]  /*11d0*/  IMAD.MOV R10, RZ, RZ, -R10 ;  /* 0x000000ffff0a7224 */ /* 0x000fe200078e0a0a */
[----:B------:R-:W-:Y:S01]  /*11e0*/  UIMAD UR45, UR18, 0x5, URZ ;  /* 0x00000005122d78a4 */ /* 0x000fe2000f8e023f */
[----:B------:R-:W-:Y:S01]  /*11f0*/  IMAD.MOV R12, RZ, RZ, -R12 ;  /* 0x000000ffff0c7224 */ /* 0x000fe200078e0a0c */
[----:B------:R-:W-:Y:S01]  /*1200*/  USHF.L.U32 UR46, UR18, 0x2, URZ ;  /* 0x00000002122e7899 */ /* 0x000fe2000800063f */
[----:B------:R-:W-:Y:S01]  /*1210*/  @!P2 IMAD.IADD R7, R7, 0x1, -R25 ;  /* 0x000000010707a824 */ /* 0x000fe200078e0a19 */
[C---:B------:R-:W-:Y:S01]  /*1220*/  ISETP.GT.U32.AND P2, PT, R25.reuse, R9, PT ;  /* 0x000000091900720c */ /* 0x040fe20003f44070 */
[C---:B------:R-:W-:Y:S01]  /*1230*/  IMAD R10, R25.reuse, R10, R19 ;  /* 0x0000000a190a7224 */ /* 0x040fe200078e0213 */
[----:B------:R-:W-:Y:S01]  /*1240*/  UIMAD UR47, UR18, 0x3, URZ ;  /* 0x00000003122f78a4 */ /* 0x000fe2000f8e023f */
[C---:B------:R-:W-:Y:S01]  /*1250*/  IMAD R12, R25.reuse, R12, R20 ;  /* 0x0000000c190c7224 */ /* 0x040fe200078e0214 */
[----:B------:R-:W-:Y:S01]  /*1260*/  USHF.L.U32 UR48, UR18, 0x1, URZ ;  /* 0x0000000112307899 */ /* 0x000fe2000800063f */
[----:B------:R-:W-:Y:S01]  /*1270*/  @!P6 IMAD.IADD R8, R8, 0x1, -R25 ;  /* 0x000000010808e824 */ /* 0x000fe200078e0a19 */
[----:B------:R-:W-:Y:S01]  /*1280*/  ISETP.GT.U32.AND P6, PT, R25, R10, PT ;  /* 0x0000000a1900720c */ /* 0x000fe20003fc4070 */
[----:B------:R-:W-:Y:S01]  /*1290*/  IMAD.HI.U32 R14, R2, R21, RZ ;  /* 0x00000015020e7227 */ /* 0x000fe200078e00ff */
[----:B------:R-:W-:Y:S01]  /*12a0*/  USHF.R.S32.HI UR51, URZ, 0x1f, UR49 ;  /* 0x0000001f3f337899 */ /* 0x000fe20008011431 */
[----:B------:R-:W-:-:S02]  /*12b0*/  ULDC UR52, c[0x0][0x238] ;  /* 0x00008e0000347ab9 */ /* 0x000fc40000000800 */
[----:B------:R-:W-:-:S04]  /*12c0*/  IMAD.HI.U32 R16, R2, R22, RZ ;  /* 0x0000001602107227 */ /* 0x000fc800078e00ff */
[----:B------:R-:W-:Y:S01]  /*12d0*/  @!P2 IMAD.IADD R9, R9, 0x1, -R25 ;  /* 0x000000010909a824 */ /* 0x000fe200078e0a19 */
[C---:B------:R-:W-:Y:S01]  /*12e0*/  ISETP.GT.U32.AND P2, PT, R25.reuse, R12, PT ;  /* 0x0000000c1900720c */ /* 0x040fe20003f44070 */
[----:B------:R-:W-:Y:S02]  /*12f0*/  IMAD.MOV R14, RZ, RZ, -R14 ;  /* 0x000000ffff0e7224 */ /* 0x000fe400078e0a0e */
[----:B------:R-:W-:Y:S02]  /*1300*/  IMAD.MOV R16, RZ, RZ, -R16 ;  /* 0x000000ffff107224 */ /* 0x000fe400078e0a10 */
[C---:B------:R-:W-:Y:S02]  /*1310*/  IMAD R14, R25.reuse, R14, R21 ;  /* 0x0000000e190e7224 */ /* 0x040fe400078e0215 */
[C---:B------:R-:W-:Y:S01]  /*1320*/  IMAD R16, R25.reuse, R16, R22 ;  /* 0x0000001019107224 */ /* 0x040fe200078e0216 */
[----:B------:R-:W-:Y:S01]  /*1330*/  IABS R22, R39 ;  /* 0x0000002700167213 */ /* 0x000fe20000000000 */
[----:B------:R-:W-:Y:S01]  /*1340*/  @!P6 IMAD.IADD R10, R10, 0x1, -R25 ;  /* 0x000000010a0ae824 */ /* 0x000fe200078e0a19 */
[C---:B------:R-:W-:Y:S01]  /*1350*/  ISETP.GT.U32.AND P6, PT, R25.reuse, R14, PT ;  /* 0x0000000e1900720c */ /* 0x040fe20003fc4070 */
[----:B------:R-:W-:Y:S01]  /*1360*/  @!P3 IMAD.MOV R3, RZ, RZ, -R3 ;  /* 0x000000ffff03b224 */ /* 0x000fe200078e0a03 */
[C---:B------:R-:W-:Y:S01]  /*1370*/  ISETP.GT.U32.AND P3, PT, R25.reuse, R9, PT ;  /* 0x000000091900720c */ /* 0x040fe20003f64070 */
[----:B------:R-:W-:Y:S01]  /*1380*/  @!P2 IMAD.IADD R12, R12, 0x1, -R25 ;  /* 0x000000010c0ca824 */ /* 0x000fe200078e0a19 */
[----:B------:R-:W-:Y:S01]  /*1390*/  ISETP.GT.U32.AND P2, PT, R25, R16, PT ;  /* 0x000000101900720c */ /* 0x000fe20003f44070 */
[----:B------:R-:W-:-:S04]  /*13a0*/  IMAD.HI.U32 R18, R2, R22, RZ ;  /* 0x0000001602127227 */ /* 0x000fc800078e00ff */
[----:B------:R-:W-:-:S04]  /*13b0*/  IMAD.HI.U32 R19, R2, R23, RZ ;  /* 0x0000001702137227 */ /* 0x000fc800078e00ff */
[----:B------:R-:W-:Y:S01]  /*13c0*/  @!P6 IMAD.IADD R14, R14, 0x1, -R25 ;  /* 0x000000010e0ee824 */ /* 0x000fe200078e0a19 */
[----:B------:R-:W-:Y:S01]  /*13d0*/  ISETP.GT.U32.AND P6, PT, R25, R7, PT ;  /* 0x000000071900720c */ /* 0x000fe20003fc4070 */
[----:B------:R-:W-:-:S04]  /*13e0*/  IMAD.HI.U32 R20, R2, R27, RZ ;  /* 0x0000001b02147227 */ /* 0x000fc800078e00ff */
[----:B------:R-:W-:Y:S01]  /*13f0*/  @!P2 IMAD.IADD R16, R16, 0x1, -R25 ;  /* 0x000000011010a824 */ /* 0x000fe200078e0a19 */
[----:B------:R-:W-:Y:S01]  /*1400*/  ISETP.GT.U32.AND P2, PT, R25, R8, PT ;  /* 0x000000081900720c */ /* 0x000fe20003f44070 */
[----:B------:R-:W-:-:S04]  /*1410*/  IMAD.HI.U32 R21, R2, R29, RZ ;  /* 0x0000001d02157227 */ /* 0x000fc800078e00ff */
[----:B------:R-:W-:-:S04]  /*1420*/  IMAD.HI.U32 R2, R2, R31, RZ ;  /* 0x0000001f02027227 */ /* 0x000fc800078e00ff */
[----:B------:R-:W-:Y:S02]  /*1430*/  IMAD.MOV R26, RZ, RZ, -R19 ;  /* 0x000000ffff1a7224 */ /* 0x000fe400078e0a13 */
[----:B------:R-:W-:Y:S02]  /*1440*/  IMAD.MOV R18, RZ, RZ, -R18 ;  /* 0x000000ffff127224 */ /* 0x000fe400078e0a12 */
[----:B------:R-:W-:Y:S02]  /*1450*/  IMAD.MOV R2, RZ, RZ, -R2 ;  /* 0x000000ffff027224 */ /* 0x000fe400078e0a02 */
[----:B------:R-:W-:Y:S02]  /*1460*/  IMAD.MOV R28, RZ, RZ, -R20 ;  /* 0x000000ffff1c7224 */ /* 0x000fe400078e0a14 */
[C---:B------:R-:W-:Y:S02]  /*1470*/  IMAD R20, R25.reuse, R26, R23 ;  /* 0x0000001a19147224 */ /* 0x040fe400078e0217 */
[----:B------:R-:W-:-:S02]  /*1480*/  IMAD R18, R25, R18, R22 ;  /* 0x0000001219127224 */ /* 0x000fc400078e0216 */
[----:B------:R-:W-:Y:S01]  /*1490*/  @!P6 IMAD.IADD R7, R7, 0x1, -R25 ;  /* 0x000000010707e824 */ /* 0x000fe200078e0a19 */
[C---:B------:R-:W-:Y:S01]  /*14a0*/  ISETP.GT.U32.AND P6, PT, R25.reuse, R14, PT ;  /* 0x0000000e1900720c */ /* 0x040fe20003fc4070 */
[----:B------:R-:W-:Y:S01]  /*14b0*/  @!P4 IMAD.MOV R4, RZ, RZ, -R4 ;  /* 0x000000ffff04c224 */ /* 0x000fe200078e0a04 */
[C---:B------:R-:W-:Y:S01]  /*14c0*/  ISETP.GT.U32.AND P4, PT, R25.reuse, R10, PT ;  /* 0x0000000a1900720c */ /* 0x040fe20003f84070 */
[C---:B------:R-:W-:Y:S01]  /*14d0*/  IMAD R23, R25.reuse, R2, R31 ;  /* 0x0000000219177224 */ /* 0x040fe200078e021f */
[----:B------:R-:W-:Y:S01]  /*14e0*/  SHF.R.S32.HI R2, RZ, 0x2, R0 ;  /* 0x00000002ff027819 */ /* 0x000fe20000011400 */
[----:B------:R-:W-:Y:S01]  /*14f0*/  @!P5 IMAD.MOV R5, RZ, RZ, -R5 ;  /* 0x000000ffff05d224 */ /* 0x000fe200078e0a05 */
[C---:B------:R-:W-:Y:S01]  /*1500*/  ISETP.GT.U32.AND P5, PT, R25.reuse, R12, PT ;  /* 0x0000000c1900720c */ /* 0x040fe20003fa4070 */
[----:B------:R-:W-:Y:S01]  /*1510*/  @!P1 IMAD.MOV R7, RZ, RZ, -R7 ;  /* 0x000000ffff079224 */ /* 0x000fe200078e0a07 */
[C---:B------:R-:W-:Y:S01]  /*1520*/  ISETP.GT.U32.AND P1, PT, R25.reuse, R18, PT ;  /* 0x000000121900720c */ /* 0x040fe20003f24070 */
[--C-:B------:R-:W-:Y:S01]  /*1530*/  @!P2 IMAD.IADD R8, R8, 0x1, -R25.reuse ;  /* 0x000000010808a824 */ /* 0x100fe200078e0a19 */
[----:B------:R-:W-:Y:S01]  /*1540*/  ISETP.GT.U32.AND P2, PT, R25, R20, PT ;  /* 0x000000141900720c */ /* 0x000fe20003f44070 */
[----:B------:R-:W-:Y:S01]  /*1550*/  @!P3 IMAD.IADD R9, R9, 0x1, -R25 ;  /* 0x000000010909b824 */ /* 0x000fe200078e0a19 */
[C---:B------:R-:W-:Y:S01]  /*1560*/  ISETP.GT.U32.AND P3, PT, R25.reuse, R23, PT ;  /* 0x000000171900720c */ /* 0x040fe20003f64070 */
[----:B------:R-:W-:Y:S01]  /*1570*/  IMAD.MOV R30, RZ, RZ, -R21 ;  /* 0x000000ffff1e7224 */ /* 0x000fe200078e0a15 */
[----:B------:R-:W-:Y:S01]  /*1580*/  SGXT R2, R2, 0x1 ;  /* 0x000000010202781a */ /* 0x000fe20000000200 */
[C---:B------:R-:W-:Y:S01]  /*1590*/  IMAD R21, R25.reuse, R28, R27 ;  /* 0x0000001c19157224 */ /* 0x040fe200078e021b */
[----:B------:R-:W-:Y:S01]  /*15a0*/  CS2R R26, SRZ ;  /* 0x00000000001a7805 */ /* 0x000fe2000001ff00 */
[C---:B------:R-:W-:Y:S01]  /*15b0*/  IMAD R22, R25.reuse, R30, R29 ;  /* 0x0000001e19167224 */ /* 0x040fe200078e021d */
[----:B------:R-:W-:Y:S01]  /*15c0*/  LOP3.LUT R2, R2, 0x90, RZ, 0xc0, !PT ;  /* 0x0000009002027812 */ /* 0x000fe200078ec0ff */
[--C-:B------:R-:W-:Y:S01]  /*15d0*/  @!P4 IMAD.IADD R10, R10, 0x1, -R25.reuse ;  /* 0x000000010a0ac824 */ /* 0x100fe200078e0a19 */
[C---:B------:R-:W-:Y:S01]  /*15e0*/  ISETP.GT.U32.AND P4, PT, R25.reuse, R21, PT ;  /* 0x000000151900720c */ /* 0x040fe20003f84070 */
[--C-:B------:R-:W-:Y:S01]  /*15f0*/  @!P5 IMAD.IADD R12, R12, 0x1, -R25.reuse ;  /* 0x000000010c0cd824 */ /* 0x100fe200078e0a19 */
[----:B------:R-:W-:Y:S01]  /*1600*/  ISETP.GT.U32.AND P5, PT, R25, R22, PT ;  /* 0x000000161900720c */ /* 0x000fe20003fa4070 */
[--C-:B------:R-:W-:Y:S01]  /*1610*/  @!P1 IMAD.IADD R18, R18, 0x1, -R25.reuse ;  /* 0x0000000112129824 */ /* 0x100fe200078e0a19 */
[----:B------:R-:W-:Y:S01]  /*1620*/  ISETP.GE.AND P1, PT, R34, RZ, PT ;  /* 0x000000ff2200720c */ /* 0x000fe20003f26270 */
[--C-:B------:R-:W-:Y:S01]  /*1630*/  @!P2 IMAD.IADD R20, R20, 0x1, -R25.reuse ;  /* 0x000000011414a824 */ /* 0x100fe200078e0a19 */
[----:B------:R-:W-:Y:S01]  /*1640*/  ISETP.GE.AND P2, PT, R35, RZ, PT ;  /* 0x000000ff2300720c */ /* 0x000fe20003f46270 */
[--C-:B------:R-:W-:Y:S01]  /*1650*/  @!P3 IMAD.IADD R23, R23, 0x1, -R25.reuse ;  /* 0x000000011717b824 */ /* 0x100fe200078e0a19 */
[----:B------:R-:W-:Y:S01]  /*1660*/  ISETP.GE.AND P3, PT, R36, RZ, PT ;  /* 0x000000ff2400720c */ /* 0x000fe20003f66270 */
[----:B------:R-:W-:Y:S01]  /*1670*/  @!P6 IMAD.IADD R14, R14, 0x1, -R25 ;  /* 0x000000010e0ee824 */ /* 0x000fe200078e0a19 */
[----:B------:R-:W-:Y:S01]  /*1680*/  ISETP.GE.AND P6, PT, R33, RZ, PT ;  /* 0x000000ff2100720c */ /* 0x000fe20003fc6270 */
[----:B------:R-:W-:Y:S01]  /*1690*/  IMAD.MOV.U32 R19, RZ, RZ, R9 ;  /* 0x000000ffff137224 */ /* 0x000fe200078e0009 */
[----:B------:R-:W-:Y:S01]  /*16a0*/  CS2R R28, SRZ ;  /* 0x00000000001c7805 */ /* 0x000fe2000001ff00 */
[--C-:B------:R-:W-:Y:S01]  /*16b0*/  @!P4 IMAD.IADD R21, R21, 0x1, -R25.reuse ;  /* 0x000000011515c824 */ /* 0x100fe200078e0a19 */
[----:B------:R-:W-:Y:S01]  /*16c0*/  ISETP.GE.AND P4, PT, R37, RZ, PT ;  /* 0x000000ff2500720c */ /* 0x000fe20003f86270 */
[----:B------:R-:W-:Y:S01]  /*16d0*/  @!P5 IMAD.IADD R22, R22, 0x1, -R25 ;  /* 0x000000011616d824 */ /* 0x000fe200078e0a19 */
[C---:B------:R-:W-:Y:S01]  /*16e0*/  ISETP.GT.U32.AND P5, PT, R25.reuse, R18, PT ;  /* 0x000000121900720c */ /* 0x040fe20003fa4070 */
[----:B------:R-:W-:Y:S01]  /*16f0*/  @!P1 IMAD.MOV R19, RZ, RZ, -R19 ;  /* 0x000000ffff139224 */ /* 0x000fe200078e0a13 */
        /* <DEDUP_REMOVED lines=8> */
[----:B------:R-:W-:Y:S01]  /*1780*/  ISETP.GT.U32.AND P6, PT, R25, R22, PT ;  /* 0x000000161900720c */ /* 0x000fe20003fc4070 */
[----:B------:R-:W-:Y:S01]  /*1790*/  @!P4 IMAD.MOV R14, RZ, RZ, -R14 ;  /* 0x000000ffff0ec224 */ /* 0x000fe200078e0a0e */
[----:B------:R-:W-:Y:S01]  /*17a0*/  ISETP.GE.AND P4, PT, R38, RZ, PT ;  /* 0x000000ff2600720c */ /* 0x000fe20003f86270 */
[--C-:B------:R-:W-:Y:S01]  /*17b0*/  @!P5 IMAD.IADD R18, R18, 0x1, -R25.reuse ;  /* 0x000000011212d824 */ /* 0x100fe200078e0a19 */
        /* <DEDUP_REMOVED lines=9> */
[----:B------:R-:W-:Y:S01]  /*1850*/  IMAD.SHL.U32 R9, R0, 0x20, RZ ;  /* 0x0000002000097824 */ /* 0x000fe200078e00ff */
[----:B------:R-:W-:Y:S01]  /*1860*/  CS2R R30, SRZ ;  /* 0x00000000001e7805 */ /* 0x000fe2000001ff00 */
[----:B------:R-:W-:Y:S01]  /*1870*/  @!P6 IMAD.IADD R22, R22, 0x1, -R25 ;  /* 0x000000011616e824 */ /* 0x000fe200078e0a19 */
[----:B------:R-:W-:Y:S01]  /*1880*/  ISETP.NE.AND P6, PT, R11, RZ, PT ;  /* 0x000000ff0b00720c */ /* 0x000fe20003fc5270 */
[----:B------:R-:W-:Y:S01]  /*1890*/  @!P4 IMAD.MOV R16, RZ, RZ, -R16 ;  /* 0x000000ffff10c224 */ /* 0x000fe200078e0a10 */
[----:B------:R-:W-:Y:S01]  /*18a0*/  LOP3.LUT R9, R2, 0xf60, R9, 0xf8, !PT ;  /* 0x00000f6002097812 */ /* 0x000fe200078ef809 */
[----:B------:R-:W-:Y:S01]  /*18b0*/  @!P5 IMAD.MOV R18, RZ, RZ, -R18 ;  /* 0x000000ffff12d224 */ /* 0x000fe200078e0a12 */
[----:B------:R-:W-:Y:S01]  /*18c0*/  LOP3.LUT R2, RZ, R11, RZ, 0x33, !PT ;  /* 0x0000000bff027212 */ /* 0x000fe200078e33ff */
[----:B------:R-:W-:Y:S01]  /*18d0*/  @!P1 IMAD.MOV R20, RZ, RZ, -R20 ;  /* 0x000000ffff149224 */ /* 0x000fe200078e0a14 */
[----:B------:R-:W-:Y:S01]  /*18e0*/  CS2R R32, SRZ ;  /* 0x0000000000207805 */ /* 0x000fe2000001ff00 */
[----:B------:R-:W-:Y:S01]  /*18f0*/  @!P2 IMAD.MOV R21, RZ, RZ, -R21 ;  /* 0x000000ffff15a224 */ /* 0x000fe200078e0a15 */
[C---:B------:R-:W-:Y:S01]  /*1900*/  SEL R4, R2.reuse, R4, !P6 ;  /* 0x0000000402047207 */ /* 0x040fe20007000000 */
[----:B------:R-:W-:Y:S01]  /*1910*/  @!P3 IMAD.MOV R22, RZ, RZ, -R22 ;  /* 0x000000ffff16b224 */ /* 0x000fe200078e0a16 */
[C---:B------:R-:W-:Y:S01]  /*1920*/  SEL R3, R2.reuse, R3, !P6 ;  /* 0x0000000302037207 */ /* 0x040fe20007000000 */
[----:B------:R-:W-:Y:S01]  /*1930*/  @!P0 IMAD.MOV R23, RZ, RZ, -R23 ;  /* 0x000000ffff178224 */ /* 0x000fe200078e0a17 */
[----:B------:R-:W-:Y:S01]  /*1940*/  SEL R5, R2, R5, !P6 ;  /* 0x0000000502057207 */ /* 0x000fe20007000000 */
[----:B------:R-:W-:Y:S01]  /*1950*/  IMAD R144, R4, UR7, RZ ;  /* 0x0000000704907c24 */ /* 0x000fe2000f8e02ff */
[C---:B------:R-:W-:Y:S01]  /*1960*/  SEL R7, R2.reuse, R7, !P6 ;  /* 0x0000000702077207 */ /* 0x040fe20007000000 */
[----:B------:R-:W-:Y:S01]  /*1970*/  IMAD R3, R3, UR7, RZ ;  /* 0x0000000703037c24 */ /* 0x000fe2000f8e02ff */
[C---:B------:R-:W-:Y:S01]  /*1980*/  SEL R6, R2.reuse, R6, !P6 ;  /* 0x0000000602067207 */ /* 0x040fe20007000000 */
[----:B------:R-:W-:Y:S01]  /*1990*/  IMAD R5, R5, UR7, RZ ;  /* 0x0000000705057c24 */ /* 0x000fe2000f8e02ff */
[C---:B------:R-:W-:Y:S01]  /*19a0*/  SEL R8, R2.reuse, R8, !P6 ;  /* 0x0000000802087207 */ /* 0x040fe20007000000 */
[----:B------:R-:W-:Y:S01]  /*19b0*/  IMAD R7, R7, UR7, RZ ;  /* 0x0000000707077c24 */ /* 0x000fe2000f8e02ff */
[----:B------:R-:W-:Y:S01]  /*19c0*/  SEL R19, R2, R19, !P6 ;  /* 0x0000001302137207 */ /* 0x000fe20007000000 */
[----:B------:R-:W-:Y:S01]  /*19d0*/  IMAD R6, R6, UR7, RZ ;  /* 0x0000000706067c24 */ /* 0x000fe2000f8e02ff */
[----:B------:R-:W-:Y:S01]  /*19e0*/  SEL R10, R2, R10, !P6 ;  /* 0x0000000a020a7207 */ /* 0x000fe20007000000 */
[----:B------:R-:W-:Y:S01]  /*19f0*/  IMAD R8, R8, UR7, RZ ;  /* 0x0000000708087c24 */ /* 0x000fe2000f8e02ff */
[C---:B------:R-:W-:Y:S01]  /*1a00*/  SEL R12, R2.reuse, R12, !P6 ;  /* 0x0000000c020c7207 */ /* 0x040fe20007000000 */
[----:B------:R-:W-:Y:S01]  /*1a10*/  IMAD R19, R19, UR7, RZ ;  /* 0x0000000713137c24 */ /* 0x000fe2000f8e02ff */
[----:B------:R-:W-:Y:S01]  /*1a20*/  SEL R14, R2, R14, !P6 ;  /* 0x0000000e020e7207 */ /* 0x000fe20007000000 */
        /* <DEDUP_REMOVED lines=13> */
[----:B------:R-:W-:Y:S01]  /*1b00*/  SHF.R.S32.HI R128, RZ, 0x1f, R144 ;  /* 0x0000001fff807819 */ /* 0x000fe20000011490 */
[----:B------:R-:W-:Y:S01]  /*1b10*/  IMAD R94, R22, UR7, RZ ;  /* 0x00000007165e7c24 */ /* 0x000fe2000f8e02ff */
[----:B------:R-:W-:Y:S01]  /*1b20*/  SHF.R.S32.HI R132, RZ, 0x1f, R3 ;  /* 0x0000001fff847819 */ /* 0x000fe20000011403 */
[----:B------:R-:W-:Y:S01]  /*1b30*/  IMAD R2, R2, UR7, RZ ;  /* 0x0000000702027c24 */ /* 0x000fe2000f8e02ff */
[----:B------:R-:W-:Y:S01]  /*1b40*/  IADD3 R4, P3, R3, UR20, RZ ;  /* 0x0000001403047c10 */ /* 0x000fe2000ff7e0ff */
[----:B------:R-:W-:Y:S01]  /*1b50*/  UIADD3 UR7, UR6, 0x1000, URZ ;  /* 0x0000100006077890 */ /* 0x000fe2000fffe03f */
[----:B------:R-:W-:Y:S01]  /*1b60*/  IADD3 R144, P2, R144, UR20, RZ ;  /* 0x0000001490907c10 */ /* 0x000fe2000ff5e0ff */
[----:B------:R-:W-:Y:S01]  /*1b70*/  IMAD R11, R24, UR8, RZ ;  /* 0x00000008180b7c24 */ /* 0x000fe2000f8e02ff */
[----:B------:R-:W-:Y:S01]  /*1b80*/  SHF.R.S32.HI R124, RZ, 0x1f, R5 ;  /* 0x0000001fff7c7819 */ /* 0x000fe20000011405 */
[----:B------:R-:W-:Y:S01]  /*1b90*/  USHF.R.U32.HI UR10, URZ, 0x4, UR7 ;  /* 0x000000043f0a7899 */ /* 0x000fe20008011607 */
[----:B------:R-:W-:-:S02]  /*1ba0*/  IADD3 R142, P1, R5, UR20, RZ ;  /* 0x00000014058e7c10 */ /* 0x000fc4000ff3e0ff */
[----:B------:R-:W-:Y:S02]  /*1bb0*/  CS2R R24, SRZ ;  /* 0x0000000000187805 */ /* 0x000fe4000001ff00 */
[----:B------:R-:W-:Y:S01]  /*1bc0*/  SHF.R.S32.HI R116, RZ, 0x1f, R7 ;  /* 0x0000001fff747819 */ /* 0x000fe20000011407 */
[----:B------:R-:W-:Y:S01]  /*1bd0*/  USGXT.U32 UR10, UR10, 0xe ;  /* 0x0000000e0a0a789a */ /* 0x000fe20008000000 */
[----:B------:R-:W-:Y:S02]  /*1be0*/  IADD3 R138, P4, R7, UR20, RZ ;  /* 0x00000014078a7c10 */ /* 0x000fe4000ff9e0ff */
[----:B------:R-:W-:Y:S02]  /*1bf0*/  CS2R R34, SRZ ;  /* 0x0000000000227805 */ /* 0x000fe4000001ff00 */
[----:B------:R-:W-:Y:S02]  /*1c00*/  LOP3.LUT R7, R0, 0x1f, RZ, 0xc0, !PT ;  /* 0x0000001f00077812 */ /* 0x000fe400078ec0ff */
[----:B------:R-:W-:-:S02]  /*1c10*/  CS2R R36, SRZ ;  /* 0x0000000000247805 */ /* 0x000fc4000001ff00 */
[----:B------:R-:W-:Y:S02]  /*1c20*/  SHF.R.S32.HI R120, RZ, 0x1f, R6 ;  /* 0x0000001fff787819 */ /* 0x000fe40000011406 */
[----:B------:R-:W-:Y:S02]  /*1c30*/  CS2R R38, SRZ ;  /* 0x0000000000267805 */ /* 0x000fe4000001ff00 */
[----:B------:R-:W-:Y:S01]  /*1c40*/  IADD3 R140, P0, R6, UR20, RZ ;  /* 0x00000014068c7c10 */ /* 0x000fe2000ff1e0ff */
[----:B------:R-:W-:Y:S01]  /*1c50*/  IMAD R5, R7, UR12, RZ ;  /* 0x0000000c07057c24 */ /* 0x000fe2000f8e02ff */
[----:B------:R-:W-:Y:S02]  /*1c60*/  IADD3.X R132, R132, UR21, RZ, P3, !PT ;  /* 0x0000001584847c10 */ /* 0x000fe40009ffe4ff */
[----:B------:R-:W-:Y:S02]  /*1c70*/  CS2R R40, SRZ ;  /* 0x0000000000287805 */ /* 0x000fe4000001ff00 */
[----:B------:R-:W-:-:S02]  /*1c80*/  IADD3.X R128, R128, UR21, RZ, P2, !PT ;  /* 0x0000001580807c10 */ /* 0x000fc400097fe4ff */
[----:B------:R-:W-:Y:S02]  /*1c90*/  CS2R R42, SRZ ;  /* 0x00000000002a7805 */ /* 0x000fe4000001ff00 */
[----:B------:R-:W-:Y:S01]  /*1ca0*/  IADD3.X R124, R124, UR21, RZ, P1, !PT ;  /* 0x000000157c7c7c10 */ /* 0x000fe20008ffe4ff */
[----:B------:R-:W-:Y:S01]  /*1cb0*/  USHF.R.S32.HI UR7, URZ, 0x5, UR5 ;  /* 0x000000053f077899 */ /* 0x000fe20008011405 */
[----:B------:R-:W-:Y:S01]  /*1cc0*/  SHF.R.S32.HI R112, RZ, 0x1f, R8 ;  /* 0x0000001fff707819 */ /* 0x000fe20000011408 */
[----:B------:R-:W-:Y:S01]  /*1cd0*/  UMOV UR8, 0xffffff80 ;  /* 0xffffff8000087882 */ /* 0x000fe20000000000 */
[----:B------:R-:W-:Y:S01]  /*1ce0*/  IADD3 R136, P6, R8, UR20, RZ ;  /* 0x0000001408887c10 */ /* 0x000fe2000ffde0ff */
[----:B------:R-:W-:Y:S01]  /*1cf0*/  IMAD.U32 R8, RZ, RZ, UR11 ;  /* 0x0000000bff087e24 */ /* 0x000fe2000f8e00ff */
[----:B------:R-:W-:Y:S01]  /*1d00*/  SHF.R.S32.HI R108, RZ, 0x1f, R19 ;  /* 0x0000001fff6c7819 */ /* 0x000fe20000011413 */
[----:B------:R-:W-:Y:S01]  /*1d10*/  UMOV UR5, URZ ;  /* 0x0000003f00057c82 */ /* 0x000fe20008000000 */
[----:B------:R-:W-:Y:S01]  /*1d20*/  IADD3 R134, P5, R19, UR20, RZ ;  /* 0x0000001413867c10 */ /* 0x000fe2000ffbe0ff */
[----:B------:R-:W-:Y:S01]  /*1d30*/  UIADD3.64 UR8, UR4, -UR8, URZ ;  /* 0x8000000804087297 */ /* 0x000fe2000fffe03f */
[----:B------:R-:W-:-:S02]  /*1d40*/  SHF.R.S32.HI R96, RZ, 0x1f, R10 ;  /* 0x0000001fff607819 */ /* 0x000fc4000001140a */
[----:B------:R-:W-:Y:S02]  /*1d50*/  IADD3 R130, P3, R10, UR20, RZ ;  /* 0x000000140a827c10 */ /* 0x000fe4000ff7e0ff */
[----:B------:R-:W-:Y:S02]  /*1d60*/  SHF.R.S32.HI R92, RZ, 0x1f, R12 ;  /* 0x0000001fff5c7819 */ /* 0x000fe4000001140c */
[----:B------:R-:W-:Y:S02]  /*1d70*/  IADD3 R126, P2, R12, UR20, RZ ;  /* 0x000000140c7e7c10 */ /* 0x000fe4000ff5e0ff */
[----:B------:R-:W-:Y:S02]  /*1d80*/  SHF.R.S32.HI R88, RZ, 0x1f, R14 ;  /* 0x0000001fff587819 */ /* 0x000fe4000001140e */
[----:B------:R-:W-:Y:S02]  /*1d90*/  IADD3 R122, P1, R14, UR20, RZ ;  /* 0x000000140e7a7c10 */ /* 0x000fe4000ff3e0ff */
[----:B------:R-:W-:-:S02]  /*1da0*/  IADD3.X R116, R116, UR21, RZ, P4, !PT ;  /* 0x0000001574747c10 */ /* 0x000fc4000a7fe4ff */
[----:B------:R-:W-:Y:S02]  /*1db0*/  IADD3.X R120, R120, UR21, RZ, P0, !PT ;  /* 0x0000001578787c10 */ /* 0x000fe400087fe4ff */
[----:B------:R-:W-:Y:S02]  /*1dc0*/  SHF.R.S32.HI R20, RZ, 0x1f, R18 ;  /* 0x0000001fff147819 */ /* 0x000fe40000011412 */
[----:B------:R-:W-:Y:S02]  /*1dd0*/  IADD3 R114, P4, R18, UR20, RZ ;  /* 0x0000001412727c10 */ /* 0x000fe4000ff9e0ff */
[----:B------:R-:W-:Y:S02]  /*1de0*/  SHF.R.S32.HI R22, RZ, 0x1f, R16 ;  /* 0x0000001fff167819 */ /* 0x000fe40000011410 */
[----:B------:R-:W-:Y:S02]  /*1df0*/  IADD3 R118, P0, R16, UR20, RZ ;  /* 0x0000001410767c10 */ /* 0x000fe4000ff1e0ff */
[----:B------:R-:W-:-:S02]  /*1e00*/  SHF.R.S32.HI R18, RZ, 0x1f, R110 ;  /* 0x0000001fff127819 */ /* 0x000fc4000001146e */
[----:B------:R-:W-:Y:S02]  /*1e10*/  IADD3.X R112, R112, UR21, RZ, P6, !PT ;  /* 0x0000001570707c10 */ /* 0x000fe4000b7fe4ff */
[----:B------:R-:W-:Y:S02]  /*1e20*/  IADD3.X R108, R108, UR21, RZ, P5, !PT ;  /* 0x000000156c6c7c10 */ /* 0x000fe4000affe4ff */
[----:B------:R-:W-:Y:S02]  /*1e30*/  SHF.R.S32.HI R14, RZ, 0x1f, R94 ;  /* 0x0000001fff0e7819 */ /* 0x000fe4000001145e */
[----:B------:R-:W-:Y:S02]  /*1e40*/  IADD3.X R96, R96, UR21, RZ, P3, !PT ;  /* 0x0000001560607c10 */ /* 0x000fe40009ffe4ff */
[----:B------:R-:W-:Y:S02]  /*1e50*/  IADD3.X R92, R92, UR21, RZ, P2, !PT ;  /* 0x000000155c5c7c10 */ /* 0x000fe400097fe4ff */
[----:B------:R-:W-:-:S02]  /*1e60*/  IADD3.X R88, R88, UR21, RZ, P1, !PT ;  /* 0x0000001558587c10 */ /* 0x000fc40008ffe4ff */
[----:B------:R-:W-:Y:S02]  /*1e70*/  IADD3 R110, P6, R110, UR20, RZ ;  /* 0x000000146e6e7c10 */ /* 0x000fe4000ffde0ff */
[----:B------:R-:W-:Y:S02]  /*1e80*/  SHF.R.S32.HI R16, RZ, 0x1f, R21 ;  /* 0x0000001fff107819 */ /* 0x000fe40000011415 */
[----:B------:R-:W-:Y:S02]  /*1e90*/  IADD3 R98, P5, R21, UR20, RZ ;  /* 0x0000001415627c10 */ /* 0x000fe4000ffbe0ff */
[----:B------:R-:W-:Y:S02]  /*1ea0*/  IADD3 R94, P3, R94, UR20, RZ ;  /* 0x000000145e5e7c10 */ /* 0x000fe4000ff7e0ff */
[----:B------:R-:W-:Y:S02]  /*1eb0*/  SHF.R.S32.HI R12, RZ, 0x1f, R2 ;  /* 0x0000001fff0c7819 */ /* 0x000fe40000011402 */
[----:B------:R-:W-:Y:S01]  /*1ec0*/  IADD3 R90, P2, R2, UR20, RZ ;  /* 0x00000014025a7c10 */ /* 0x000fe2000ff5e0ff */
[----:B------:R-:W-:Y:S01]  /*1ed0*/  UIMAD UR20, UR18, 0x1e, URZ ;  /* 0x0000001e121478a4 */ /* 0x000fe2000f8e023f */
[----:B------:R-:W-:Y:S01]  /*1ee0*/  IADD3 R10, P1, R11, UR14, RZ ;  /* 0x0000000e0b0a7c10 */ /* 0x000fe2000ff3e0ff */
[----:B------:R-:W-:Y:S01]  /*1ef0*/  UMOV UR14, UR10 ;  /* 0x0000000a000e7c82 */ /* 0x000fe20008000000 */
[----:B------:R-:W-:-:S02]  /*1f00*/  LOP3.LUT R6, R17, 0x10, RZ, 0x3c, !PT ;  /* 0x0000001011067812 */ /* 0x000fc400078e3cff */
[----:B------:R-:W-:Y:S02]  /*1f10*/  SHF.R.S32.HI R3, RZ, 0x1f, R5 ;  /* 0x0000001fff037819 */ /* 0x000fe40000011405 */
[----:B------:R-:W-:Y:S02]  /*1f20*/  LOP3.LUT R2, R9, 0x10, RZ, 0x3c, !PT ;  /* 0x0000001009027812 */ /* 0x000fe400078e3cff */
[----:B------:R-:W-:Y:S02]  /*1f30*/  IADD3.X R22, R22, UR21, RZ, P0, !PT ;  /* 0x0000001516167c10 */ /* 0x000fe400087fe4ff */
[----:B------:R-:W-:Y:S02]  /*1f40*/  IADD3.X R20, R20, UR21, RZ, P4, !PT ;  /* 0x0000001514147c10 */ /* 0x000fe4000a7fe4ff */
[----:B------:R-:W-:Y:S02]  /*1f50*/  IADD3.X R18, R18, UR21, RZ, P6, !PT ;  /* 0x0000001512127c10 */ /* 0x000fe4000b7fe4ff */
[----:B------:R-:W-:-:S02]  /*1f60*/  IADD3.X R16, R16, UR21, RZ, P5, !PT ;  /* 0x0000001510107c10 */ /* 0x000fc4000affe4ff */
[----:B------:R-:W-:Y:S02]  /*1f70*/  IADD3.X R14, R14, UR21, RZ, P3, !PT ;  /* 0x000000150e0e7c10 */ /* 0x000fe40009ffe4ff */
[----:B------:R-:W-:Y:S01]  /*1f80*/  IADD3.X R12, R12, UR21, RZ, P2, !PT ;  /* 0x000000150c0c7c10 */ /* 0x000fe200097fe4ff */
[----:B------:R-:W-:Y:S01]  /*1f90*/  UIMAD UR21, UR18, 0x1d, URZ ;  /* 0x0000001d121578a4 */ /* 0x000fe2000f8e023f */
[----:B------:R-:W-:Y:S01]  /*1fa0*/  LEA.HI.X.SX32 R11, R11, UR15, 0x1, P1 ;  /* 0x0000000f0b0b7c11 */ /* 0x000fe200088f0eff */
[----:B------:R-:W-:-:S10]  /*1fb0*/  UMOV UR15, 0xc0000010 ;  /* 0xc0000010000f7882 */ /* 0x000fd40000000000 */
.L_x_1:
[C---:B------:R-:W-:Y:S01]  /*1fc0*/  ISETP.GT.AND P1, PT, R8.reuse, RZ, PT ;  /* 0x000000ff0800720c */ /* 0x040fe20003f24270 */
[----:B------:R-:W-:Y:S01]  /*1fd0*/  IMAD.U32 R100, RZ, RZ, UR18 ;  /* 0x00000012ff647e24 */ /* 0x000fe2000f8e00ff */
[----:B------:R-:W-:Y:S02]  /*1fe0*/  ISETP.GT.AND P3, PT, R8, 0x1, PT ;  /* 0x000000010800780c */ /* 0x000fe40003f64270 */
[----:B------:R-:W-:Y:S02]  /*1ff0*/  IADD3 R102, P2, R10, UR52, RZ ;  /* 0x000000340a667c10 */ /* 0x000fe4000ff5e0ff */
[----:B------:R-:W-:Y:S02]  /*2000*/  PRMT R127, RZ, 0x7610, R127 ;  /* 0x00007610ff7f7816 */ /* 0x000fe4000000007f */
[----:B------:R-:W-:Y:S02]  /*2010*/  PRMT R123, RZ, 0x7610, R123 ;  /* 0x00007610ff7b7816 */ /* 0x000fe4000000007b */
[----:B------:R-:W-:Y:S01]  /*2020*/  LEA.HI.X.SX32 R103, R100, R11, 0x1, P2 ;  /* 0x0000000b64677211 */ /* 0x000fe200010f0eff */
[----:B------:R-:W-:Y:S01]  /*2030*/  IMAD.U32 R104, RZ, RZ, UR48 ;  /* 0x00000030ff687e24 */ /* 0x000fe2000f8e00ff */
[----:B------:R-:W-:Y:S01]  /*2040*/  ISETP.GT.AND P0, PT, R8, 0x2, PT ;  /* 0x000000020800780c */ /* 0x000fe20003f04270 */
[----:B------:R-:W2:Y:S01]  /*2050*/  @P1 LDG.E.U8 R127, desc[UR16][R10.64] ;  /* 0x000000100a7f1981 */ /* 0x000ea2000c1e1100 */
[----:B------:R-:W-:-:S02]  /*2060*/  IADD3 R100, P1, R10, UR48, RZ ;  /* 0x000000300a647c10 */ /* 0x000fc4000ff3e0ff */
[C---:B------:R-:W-:Y:S01]  /*2070*/  ISETP.GT.AND P4, PT, R8.reuse, 0x4, PT ;  /* 0x000000040800780c */ /* 0x040fe20003f84270 */
[----:B------:R0:W3:Y:S01]  /*2080*/  @P3 LDG.E.U8 R123, desc[UR16][R102.64] ;  /* 0x00000010667b3981 */ /* 0x0000e2000c1e1100 */
[----:B------:R-:W-:Y:S01]  /*2090*/  ISETP.GT.AND P3, PT, R8, 0x3, PT ;  /* 0x000000030800780c */ /* 0x000fe20003f64270 */
[----:B------:R-:W-:Y:S01]  /*20a0*/  IMAD.U32 R150, RZ, RZ, UR47 ;  /* 0x0000002fff967e24 */ /* 0x000fe2000f8e00ff */
[----:B------:R-:W-:Y:S01]  /*20b0*/  LEA.HI.X.SX32 R101, R104, R11, 0x1, P1 ;  /* 0x0000000b68657211 */ /* 0x000fe200008f0eff */
[----:B------:R-:W-:Y:S01]  /*20c0*/  IMAD.U32 R106, RZ, RZ, UR46 ;  /* 0x0000002eff6a7e24 */ /* 0x000fe2000f8e00ff */
[C---:B------:R-:W-:Y:S02]  /*20d0*/  IADD3 R104, P2, R10.reuse, UR47, RZ ;  /* 0x0000002f0a687c10 */ /* 0x040fe4000ff5e0ff */
[----:B------:R-:W-:Y:S02]  /*20e0*/  IADD3 R148, P1, R10, UR46, RZ ;  /* 0x0000002e0a947c10 */ /* 0x000fe4000ff3e0ff */
[----:B------:R-:W-:-:S02]  /*20f0*/  PRMT R99, RZ, 0x7610, R99 ;  /* 0x00007610ff637816 */ /* 0x000fc40000000063 */
[----:B------:R-:W-:Y:S02]  /*2100*/  PRMT R107, RZ, 0x7610, R107 ;  /* 0x00007610ff6b7816 */ /* 0x000fe4000000006b */
[----:B------:R-:W-:Y:S02]  /*2110*/  PRMT R113, RZ, 0x7610, R113 ;  /* 0x00007610ff717816 */ /* 0x000fe40000000071 */
[-C--:B------:R-:W-:Y:S01]  /*2120*/  LEA.HI.X.SX32 R105, R150, R11.reuse, 0x1, P2 ;  /* 0x0000000b96697211 */ /* 0x080fe200010f0eff */
[----:B------:R1:W4:Y:S01]  /*2130*/  @P0 LDG.E.U8 R99, desc[UR16][R100.64] ;  /* 0x0000001064630981 */ /* 0x000322000c1e1100 */
[----:B------:R-:W-:Y:S01]  /*2140*/  LEA.HI.X.SX32 R149, R106, R11, 0x1, P1 ;  /* 0x0000000b6a957211 */ /* 0x000fe200008f0eff */
[----:B------:R-:W-:Y:S01]  /*2150*/  IMAD.U32 R106, RZ, RZ, UR45 ;  /* 0x0000002dff6a7e24 */ /* 0x000fe2000f8e00ff */
[----:B------:R-:W-:Y:S01]  /*2160*/  ISETP.GT.AND P0, PT, R8, 0x5, PT ;  /* 0x000000050800780c */ /* 0x000fe20003f04270 */
[----:B------:R5:W2:Y:S01]  /*2170*/  @P3 LDG.E.U8 R107, desc[UR16][R104.64] ;  /* 0x00000010686b3981 */ /* 0x000aa2000c1e1100 */
[----:B0-----:R-:W-:-:S02]  /*2180*/  IADD3 R102, P1, R10, UR45, RZ ;  /* 0x0000002d0a667c10 */ /* 0x001fc4000ff3e0ff */
[C---:B------:R-:W-:Y:S01]  /*2190*/  ISETP.GT.AND P3, PT, R8.reuse, 0x6, PT ;  /* 0x000000060800780c */ /* 0x040fe20003f64270 */
[----:B------:R0:W3:Y:S01]  /*21a0*/  @P4 LDG.E.U8 R113, desc[UR16][R148.64] ;  /* 0x0000001094714981 */ /* 0x0000e2000c1e1100 */
[----:B------:R-:W-:Y:S01]  /*21b0*/  ISETP.GT.AND P4, PT, R8, 0x7, PT ;  /* 0x000000070800780c */ /* 0x000fe20003f84270 */
[----:B------:R-:W-:Y:S01]  /*21c0*/  IMAD.U32 R152, RZ, RZ, UR44 ;  /* 0x0000002cff987e24 */ /* 0x000fe2000f8e00ff */
[----:B------:R-:W-:Y:S01]  /*21d0*/  LEA.HI.X.SX32 R103, R106, R11, 0x1, P1 ;  /* 0x0000000b6a677211 */ /* 0x000fe200008f0eff */
[----:B------:R-:W-:Y:S01]  /*21e0*/  IMAD.U32 R150, RZ, RZ, UR43 ;  /* 0x0000002bff967e24 */ /* 0x000fe2000f8e00ff */
[C---:B-1----:R-:W-:Y:S02]  /*21f0*/  IADD3 R100, P2, R10.reuse, UR44, RZ ;  /* 0x0000002c0a647c10 */ /* 0x042fe4000ff5e0ff */
[----:B-----5:R-:W-:Y:S02]  /*2200*/  IADD3 R104, P1, R10, UR43, RZ ;  /* 0x0000002b0a687c10 */ /* 0x020fe4000ff3e0ff */
[----:B------:R-:W-:-:S02]  /*2210*/  PRMT R106, RZ, 0x7610, R106 ;  /* 0x00007610ff6a7816 */ /* 0x000fc4000000006a */
[----:B------:R-:W-:Y:S02]  /*2220*/  PRMT R137, RZ, 0x7610, R137 ;  /* 0x00007610ff897816 */ /* 0x000fe40000000089 */
[----:B------:R-:W-:Y:S02]  /*2230*/  PRMT R164, RZ, 0x7610, R164 ;  /* 0x00007610ffa47816 */ /* 0x000fe400000000a4 */
[-C--:B------:R-:W-:Y:S01]  /*2240*/  LEA.HI.X.SX32 R101, R152, R11.reuse, 0x1, P2 ;  /* 0x0000000b98657211 */ /* 0x080fe200010f0eff */
[----:B------:R1:W5:Y:S01]  /*2250*/  @P0 LDG.E.U8 R106, desc[UR16][R102.64] ;  /* 0x00000010666a0981 */ /* 0x000362000c1e1100 */
[----:B------:R-:W-:Y:S01]  /*2260*/  LEA.HI.X.SX32 R105, R150, R11, 0x1, P1 ;  /* 0x0000000b96697211 */ /* 0x000fe200008f0eff */
[----:B------:R-:W-:Y:S01]  /*2270*/  IMAD.U32 R150, RZ, RZ, UR42 ;  /* 0x0000002aff967e24 */ /* 0x000fe2000f8e00ff */
[----:B------:R-:W-:Y:S01]  /*2280*/  ISETP.GT.AND P0, PT, R8, 0x8, PT ;  /* 0x000000080800780c */ /* 0x000fe20003f04270 */
[----:B------:R1:W3:Y:S01]  /*2290*/  @P3 LDG.E.U8 R137, desc[UR16][R100.64] ;  /* 0x0000001064893981 */ /* 0x0002e2000c1e1100 */
        /* <DEDUP_REMOVED lines=8> */
[----:B------:R-:W-:Y:S02]  /*2320*/  IADD3 R100, P1, R10, UR40, RZ ;  /* 0x000000280a647c10 */ /* 0x000fe4000ff3e0ff */
[----:B------:R-:W-:-:S02]  /*2330*/  PRMT R125, RZ, 0x7610, R125 ;  /* 0x00007610ff7d7816 */ /* 0x000fc4000000007d */
[----:B------:R-:W-:Y:S02]  /*2340*/  PRMT R163, RZ, 0x7610, R163 ;  /* 0x00007610ffa37816 */ /* 0x000fe400000000a3 */
[----:B------:R-:W-:Y:S02]  /*2350*/  PRMT R135, RZ, 0x7610, R135 ;  /* 0x00007610ff877816 */ /* 0x000fe40000000087 */
[-C--:B------:R-:W-:Y:S01]  /*2360*/  LEA.HI.X.SX32 R103, R152, R11.reuse, 0x1, P2 ;  /* 0x0000000b98677211 */ /* 0x080fe200010f0eff */
[----:B------:R1:W3:Y:S01]  /*2370*/  @P0 LDG.E.U8 R125, desc[UR16][R148.64] ;  /* 0x00000010947d0981 */ /* 0x0002e2000c1e1100 */
        /* <DEDUP_REMOVED lines=80> */
[----:B-1----:R-:W-:Y:S01]  /*2880*/  IMAD.U32 R148, RZ, RZ, UR25 ;  /* 0x00000019ff947e24 */ /* 0x002fe2000f8e00ff */
[----:B------:R-:W-:Y:S01]  /*2890*/  LEA.HI.X.SX32 R105, R150, R11, 0x1, P1 ;  /* 0x0000000b96697211 */ /* 0x000fe200008f0eff */
[----:B------:R-:W-:Y:S01]  /*28a0*/  IMAD.U32 R150, RZ, RZ, UR26 ;  /* 0x0000001aff967e24 */ /* 0x000fe2000f8e00ff */
[----:B------:R-:W-:Y:S02]  /*28b0*/  PRMT R149, RZ, 0x7610, R149 ;  /* 0x00007610ff957816 */ /* 0x000fe40000000095 */
[C---:B------:R-:W-:Y:S02]  /*28c0*/  IADD3 R102, P2, R10.reuse, UR26, RZ ;  /* 0x0000001a0a667c10 */ /* 0x040fe4000ff5e0ff */
[----:B0-----:R-:W-:-:S02]  /*28d0*/  IADD3 R100, P1, R10, UR25, RZ ;  /* 0x000000190a647c10 */ /* 0x001fc4000ff3e0ff */
[----:B------:R0:W3:Y:S01]  /*28e0*/  @P0 LDG.E.U8 R149, desc[UR16][R104.64] ;  /* 0x0000001068950981 */ /* 0x0000e2000c1e1100 */
[----:B------:R-:W-:Y:S02]  /*28f0*/  PRMT R129, RZ, 0x7610, R129 ;  /* 0x00007610ff817816 */ /* 0x000fe40000000081 */
[----:B------:R-:W-:Y:S02]  /*2900*/  PRMT R147, RZ, 0x7610, R147 ;  /* 0x00007610ff937816 */ /* 0x000fe40000000093 */
[-C--:B------:R-:W-:Y:S02]  /*2910*/  LEA.HI.X.SX32 R103, R150, R11.reuse, 0x1, P2 ;  /* 0x0000000b96677211 */ /* 0x080fe400010f0eff */
        /* <DEDUP_REMOVED lines=11> */
[----:B------:R-:W-:Y:S02]  /*29d0*/  PRMT R139, RZ, 0x7610, R139 ;  /* 0x00007610ff8b7816 */ /* 0x000fe4000000008b */
[C---:B-1----:R-:W-:Y:S02]  /*29e0*/  IADD3 R102, P2, R10.reuse, UR23, RZ ;  /* 0x000000170a667c10 */ /* 0x042fe4000ff5e0ff */
        /* <DEDUP_REMOVED lines=23> */
[----:B------:R-:W-:Y:S02]  /*2b60*/  LEA.HI.X.SX32 R101, R148, R11, 0x1, P1 ;  /* 0x0000000b94657211 */ /* 0x000fe400008f0eff */
[----:B------:R-:W-:Y:S01]  /*2b70*/  ISETP.GE.AND P0, PT, R7, R8, PT ;  /* 0x000000080700720c */ /* 0x000fe20003f06270 */
[----:B------:R1:W3:Y:S01]  /*2b80*/  @P3 LDG.E.U8 R111, desc[UR16][R102.64] ;  /* 0x00000010666f3981 */ /* 0x0002e2000c1e1100 */
[----:B0-----:R-:W-:-:S03]  /*2b90*/  IADD3 R104, P1, R5, R144, RZ ;  /* 0x0000009005687210 */ /* 0x001fc60007f3e0ff */
[----:B------:R0:W3:Y:S01]  /*2ba0*/  @P4 LDG.E.U8 R141, desc[UR16][R100.64] ;  /* 0x00000010648d4981 */ /* 0x0000e2000c1e1100 */
[----:B------:R-:W-:Y:S01]  /*2bb0*/  PRMT R148, RZ, 0x7610, R148 ;  /* 0x00007610ff947816 */ /* 0x000fe20000000094 */
[----:B------:R-:W-:Y:S01]  /*2bc0*/  IMAD.X R105, R3, 0x1, R128, P1 ;  /* 0x0000000103697824 */ /* 0x000fe200008e0680 */
[----:B------:R-:W-:Y:S01]  /*2bd0*/  PRMT R19, RZ, 0x7610, R19 ;  /* 0x00007610ff137816 */ /* 0x000fe20000000013 */
[----:B------:R-:W-:Y:S01]  /*2be0*/  BAR.SYNC.DEFER_BLOCKING 0x0 ;  /* 0x0000000000007b1d */ /* 0x000fe20000010000 */
[C---:B-1----:R-:W-:Y:S02]  /*2bf0*/  IADD3 R102, P2, R5.reuse, R142, RZ ;  /* 0x0000008e05667210 */ /* 0x042fe40007f5e0ff */
[----:B0-----:R-:W-:-:S03]  /*2c00*/  IADD3 R100, P1, R5, R140, RZ ;  /* 0x0000008c05647210 */ /* 0x001fc60007f3e0ff */
[C---:B------:R-:W-:Y:S02]  /*2c10*/  IMAD.X R103, R3.reuse, 0x1, R124, P2 ;  /* 0x0000000103677824 */ /* 0x040fe400010e067c */
[----:B------:R-:W-:Y:S01]  /*2c20*/  IMAD.X R101, R3, 0x1, R120, P1 ;  /* 0x0000000103657824 */ /* 0x000fe200008e0678 */
[----:B------:R-:W-:Y:S01]  /*2c30*/  PRMT R150, RZ, 0x7610, R150 ;  /* 0x00007610ff967816 */ /* 0x000fe20000000096 */
[----:B------:R0:W3:Y:S04]  /*2c40*/  @!P0 LDG.E.U8 R148, desc[UR16][R104.64] ;  /* 0x0000001068948981 */ /* 0x0000e8000c1e1100 */
[----:B------:R1:W3:Y:S01]  /*2c50*/  @!P0 LDG.E.U8 R19, desc[UR16][R102.64] ;  /* 0x0000001066138981 */ /* 0x0002e2000c1e1100 */
[----:B------:R-:W-:-:S03]  /*2c60*/  PRMT R152, RZ, 0x7610, R152 ;  /* 0x00007610ff987816 */ /* 0x000fc60000000098 */
[----:B------:R1:W3:Y:S01]  /*2c70*/  @!P0 LDG.E.U8 R150, desc[UR16][R100.64] ;  /* 0x0000001064968981 */ /* 0x0002e2000c1e1100 */
[----:B0-----:R-:W-:-:S05]  /*2c80*/  IADD3 R104, P1, R5, R138, RZ ;  /* 0x0000008a05687210 */ /* 0x001fca0007f3e0ff */
[----:B------:R-:W-:Y:S01]  /*2c90*/  IMAD.X R105, R3, 0x1, R116, P1 ;  /* 0x0000000103697824 */ /* 0x000fe200008e0674 */
[----:B-1----:R-:W-:-:S05]  /*2ca0*/  IADD3 R102, P1, R5, R136, RZ ;  /* 0x0000008805667210 */ /* 0x002fca0007f3e0ff */
[----:B------:R-:W-:Y:S01]  /*2cb0*/  IMAD.X R103, R3, 0x1, R112, P1 ;  /* 0x0000000103677824 */ /* 0x000fe200008e0670 */
[----:B------:R-:W-:Y:S02]  /*2cc0*/  IADD3 R100, P1, R5, R134, RZ ;  /* 0x0000008605647210 */ /* 0x000fe40007f3e0ff */
[----:B------:R-:W-:Y:S02]  /*2cd0*/  PRMT R21, RZ, 0x7610, R21 ;  /* 0x00007610ff157816 */ /* 0x000fe40000000015 */
[----:B------:R0:W3:Y:S01]  /*2ce0*/  @!P0 LDG.E.U8 R152, desc[UR16][R102.64] ;  /* 0x0000001066988981 */ /* 0x0000e2000c1e1100 */
[----:B------:R-:W-:Y:S01]  /*2cf0*/  IMAD.X R101, R3, 0x1, R108, P1 ;  /* 0x0000000103657824 */ /* 0x000fe200008e066c */
[----:B------:R-:W-:Y:S02]  /*2d00*/  PRMT R23, RZ, 0x7610, R23 ;  /* 0x00007610ff177816 */ /* 0x000fe40000000017 */
[----:B------:R1:W3:Y:S04]  /*2d10*/  @!P0 LDG.E.U8 R21, desc[UR16][R104.64] ;  /* 0x0000001068158981 */ /* 0x0002e8000c1e1100 */
[----:B------:R1:W3:Y:S01]  /*2d20*/  @!P0 LDG.E.U8 R23, desc[UR16][R100.64] ;  /* 0x0000001064178981 */ /* 0x0002e2000c1e1100 */
[----:B0-----:R-:W-:-:S05]  /*2d30*/  IADD3 R102, P1, R5, R130, RZ ;  /* 0x0000008205667210 */ /* 0x001fca0007f3e0ff */
[----:B------:R-:W-:Y:S01]  /*2d40*/  IMAD.X R103, R3, 0x1, R96, P1 ;  /* 0x0000000103677824 */ /* 0x000fe200008e0660 */
[----:B-1----:R-:W-:-:S05]  /*2d50*/  IADD3 R104, P1, R5, R126, RZ ;  /* 0x0000007e05687210 */ /* 0x002fca0007f3e0ff */
[----:B------:R-:W-:Y:S01]  /*2d60*/  IMAD.X R105, R3, 0x1, R92, P1 ;  /* 0x0000000103697824 */ /* 0x000fe200008e065c */
[----:B------:R-:W-:Y:S02]  /*2d70*/  IADD3 R100, P1, R5, R122, RZ ;  /* 0x0000007a05647210 */ /* 0x000fe40007f3e0ff */
[----:B------:R-:W-:-:S03]  /*2d80*/  PRMT R156, RZ, 0x7610, R156 ;  /* 0x00007610ff9c7816 */ /* 0x000fc6000000009c */
[----:B------:R-:W-:Y:S01]  /*2d90*/  IMAD.X R101, R3, 0x1, R88, P1 ;  /* 0x0000000103657824 */ /* 0x000fe200008e0658 */
[----:B------:R-:W-:-:S04]  /*2da0*/  PRMT R154, RZ, 0x7610, R154 ;  /* 0x00007610ff9a7816 */ /* 0x000fc8000000009a */
[----:B------:R0:W3:Y:S01]  /*2db0*/  @!P0 LDG.E.U8 R156, desc[UR16][R100.64] ;  /* 0x00000010649c8981 */ /* 0x0000e2000c1e1100 */
[----:B------:R-:W-:-:S03]  /*2dc0*/  PRMT R89, RZ, 0x7610, R89 ;  /* 0x00007610ff597816 */ /* 0x000fc60000000059 */
[----:B------:R1:W3:Y:S01]  /*2dd0*/  @!P0 LDG.E.U8 R154, desc[UR16][R102.64] ;  /* 0x00000010669a8981 */ /* 0x0002e2000c1e1100 */
[----:B------:R-:W-:-:S03]  /*2de0*/  PRMT R91, RZ, 0x7610, R91 ;  /* 0x00007610ff5b7816 */ /* 0x000fc6000000005b */
[----:B------:R4:W3:Y:S01]  /*2df0*/  @!P0 LDG.E.U8 R89, desc[UR16][R104.64] ;  /* 0x0000001068598981 */ /* 0x0008e2000c1e1100 */
[----:B0-----:R-:W-:-:S05]  /*2e00*/  IADD3 R100, P1, R5, R118, RZ ;  /* 0x0000007605647210 */ /* 0x001fca0007f3e0ff */
[----:B------:R-:W-:Y:S01]  /*2e10*/  IMAD.X R101, R3, 0x1, R22, P1 ;  /* 0x0000000103657824 */ /* 0x000fe200008e0616 */
[----:B-1----:R-:W-:-:S04]  /*2e20*/  IADD3 R102, P1, R5, R114, RZ ;  /* 0x0000007205667210 */ /* 0x002fc80007f3e0ff */
[----:B------:R0:W3:Y:S01]  /*2e30*/  @!P0 LDG.E.U8 R91, desc[UR16][R100.64] ;  /* 0x00000010645b8981 */ /* 0x0000e2000c1e1100 */
[----:B------:R-:W-:Y:S01]  /*2e40*/  IMAD.X R103, R3, 0x1, R20, P1 ;  /* 0x0000000103677824 */ /* 0x000fe200008e0614 */
[----:B----4-:R-:W-:-:S05]  /*2e50*/  IADD3 R104, P1, R5, R110, RZ ;  /* 0x0000006e05687210 */ /* 0x010fca0007f3e0ff */
[----:B------:R-:W-:Y:S01]  /*2e60*/  IMAD.X R105, R3, 0x1, R18, P1 ;  /* 0x0000000103697824 */ /* 0x000fe200008e0612 */
[----:B0-----:R-:W-:Y:S02]  /*2e70*/  IADD3 R100, P1, R5, R98, RZ ;  /* 0x0000006205647210 */ /* 0x001fe40007f3e0ff */
[----:B------:R-:W-:-:S03]  /*2e80*/  PRMT R160, RZ, 0x7610, R160 ;  /* 0x00007610ffa07816 */ /* 0x000fc600000000a0 */
[----:B------:R-:W-:Y:S01]  /*2e90*/  IMAD.X R101, R3, 0x1, R16, P1 ;  /* 0x0000000103657824 */ /* 0x000fe200008e0610 */
[----:B------:R-:W-:-:S04]  /*2ea0*/  PRMT R158, RZ, 0x7610, R158 ;  /* 0x00007610ff9e7816 */ /* 0x000fc8000000009e */
[----:B------:R0:W4:Y:S01]  /*2eb0*/  @!P0 LDG.E.U8 R160, desc[UR16][R100.64] ;  /* 0x0000001064a08981 */ /* 0x000122000c1e1100 */
[----:B------:R-:W-:-:S03]  /*2ec0*/  PRMT R93, RZ, 0x7610, R93 ;  /* 0x00007610ff5d7816 */ /* 0x000fc6000000005d */
[----:B------:R1:W4:Y:S04]  /*2ed0*/  @!P0 LDG.E.U8 R158, desc[UR16][R102.64] ;  /* 0x00000010669e8981 */ /* 0x000328000c1e1100 */
[----:B------:R2:W4:Y:S01]  /*2ee0*/  @!P0 LDG.E.U8 R93, desc[UR16][R104.64] ;  /* 0x00000010685d8981 */ /* 0x000522000c1e1100 */
[----:B0-----:R-:W-:-:S05]  /*2ef0*/  IADD3 R100, P1, R5, R94, RZ ;  /* 0x0000005e05647210 */ /* 0x001fca0007f3e0ff */
[----:B------:R-:W-:Y:S01]  /*2f00*/  IMAD.X R101, R3, 0x1, R14, P1 ;  /* 0x0000000103657824 */ /* 0x000fe200008e060e */
[----:B-1----:R-:W-:-:S05]  /*2f10*/  IADD3 R102, P1, R5, R90, RZ ;  /* 0x0000005a05667210 */ /* 0x002fca0007f3e0ff */
[----:B------:R-:W-:Y:S01]  /*2f20*/  IMAD.X R103, R3, 0x1, R12, P1 ;  /* 0x0000000103677824 */ /* 0x000fe200008e060c */
[----:B--2---:R-:W-:Y:S02]  /*2f30*/  IADD3 R104, P1, R5, R4, RZ ;  /* 0x0000000405687210 */ /* 0x004fe40007f3e0ff */
[----:B------:R-:W-:Y:S02]  /*2f40*/  PRMT R162, RZ, 0x7610, R162 ;  /* 0x00007610ffa27816 */ /* 0x000fe400000000a2 */
[----:B------:R-:W-:Y:S01]  /*2f50*/  PRMT R95, RZ, 0x7610, R95 ;  /* 0x00007610ff5f7816 */ /* 0x000fe2000000005f */
[----:B------:R-:W-:Y:S01]  /*2f60*/  IMAD.X R105, R3, 0x1, R132, P1 ;  /* 0x0000000103697824 */ /* 0x000fe200008e0684 */
[----:B------:R-:W-:Y:S02]  /*2f70*/  PRMT R97, RZ, 0x7610, R97 ;  /* 0x00007610ff617816 */ /* 0x000fe40000000061 */
[----:B------:R-:W2:Y:S04]  /*2f80*/  @!P0 LDG.E.U8 R162, desc[UR16][R102.64] ;  /* 0x0000001066a28981 */ /* 0x000ea8000c1e1100 */
[----:B------:R3:W2:Y:S04]  /*2f90*/  @!P0 LDG.E.U8 R95, desc[UR16][R100.64] ;  /* 0x00000010645f8981 */ /* 0x0006a8000c1e1100 */
[----:B------:R0:W2:Y:S01]  /*2fa0*/  @!P0 LDG.E.U8 R97, desc[UR16][R104.64] ;  /* 0x0000001068618981 */ /* 0x0000a2000c1e1100 */
[----:B------:R-:W-:-:S02]  /*2fb0*/  LOP3.LUT R99, R99, 0xffff, RZ, 0xc0, !PT ;  /* 0x0000ffff63637812 */ /* 0x000fc400078ec0ff */
[----:B------:R-:W-:Y:S02]  /*2fc0*/  LOP3.LUT R107, R107, 0xffff, RZ, 0xc0, !PT ;  /* 0x0000ffff6b6b7812 */ /* 0x000fe400078ec0ff */
[----:B-----5:R-:W-:Y:S02]  /*2fd0*/  LOP3.LUT R106, R106, 0xffff, RZ, 0xc0, !PT ;  /* 0x0000ffff6a6a7812 */ /* 0x020fe400078ec0ff */
[----:B---3--:R-:W-:Y:S02]  /*2fe0*/  LOP3.LUT R101, R113, 0xffff, RZ, 0xc0, !PT ;  /* 0x0000ffff71657812 */ /* 0x008fe400078ec0ff */
[----:B------:R-:W-:Y:S02]  /*2ff0*/  PRMT R100, R99, 0x3340, R107 ;  /* 0x0000334063647816 */ /* 0x000fe4000000006b */
[----:B------:R-:W-:Y:S02]  /*3000*/  PRMT R101, R101, 0x3340, R106 ;  /* 0x0000334065657816 */ /* 0x000fe4000000006a */
[----:B------:R-:W-:-:S02]  /*3010*/  LOP3.LUT R99, R125, 0xffff, RZ, 0xc0, !PT ;  /* 0x0000ffff7d637812 */ /* 0x000fc400078ec0ff */
[----:B0-----:R-:W-:Y:S02]  /*3020*/  LOP3.LUT R104, R163, 0xffff, RZ, 0xc0, !PT ;  /* 0x0000ffffa3687812 */ /* 0x001fe400078ec0ff */
[----:B------:R-:W-:Y:S02]  /*3030*/  LOP3.LUT R135, R135, 0xffff, RZ, 0xc0, !PT ;  /* 0x0000ffff87877812 */ /* 0x000fe400078ec0ff */
[----:B------:R-:W-:Y:S02]  /*3040*/  LOP3.LUT R106, R161, 0xffff, RZ, 0xc0, !PT ;  /* 0x0000ffffa16a7812 */ /* 0x000fe400078ec0ff */
[----:B------:R-:W-:Y:S02]  /*3050*/  PRMT R99, R99, 0x3340, R104 ;  /* 0x0000334063637816 */ /* 0x000fe40000000068 */
[----:B------:R-:W-:Y:S02]  /*3060*/  PRMT R104, R135, 0x3340, R106 ;  /* 0x0000334087687816 */ /* 0x000fe4000000006a */
[----:B------:R-:W-:-:S02]  /*3070*/  LOP3.LUT R102, R164, 0xffff, RZ, 0xc0, !PT ;  /* 0x0000ffffa4667812 */ /* 0x000fc400078ec0ff */
[----:B------:R-:W-:Y:S02]  /*3080*/  LOP3.LUT R103, R119, 0xffff, RZ, 0xc0, !PT ;  /* 0x0000ffff77677812 */ /* 0x000fe400078ec0ff */
[----:B------:R-:W-:Y:S02]  /*3090*/  LOP3.LUT R106, R159, 0xffff, RZ, 0xc0, !PT ;  /* 0x0000ffff9f6a7812 */ /* 0x000fe400078ec0ff */
[----:B------:R-:W-:Y:S02]  /*30a0*/  LOP3.LUT R133, R133, 0xffff, RZ, 0xc0, !PT ;  /* 0x0000ffff85857812 */ /* 0x000fe400078ec0ff */
[----:B------:R-:W-:Y:S02]  /*30b0*/  LOP3.LUT R164, R157, 0xffff, RZ, 0xc0, !PT ;  /* 0x0000ffff9da47812 */ /* 0x000fe400078ec0ff */
[----:B------:R-:W-:Y:S02]  /*30c0*/  PRMT R103, R103, 0x3340, R106 ;  /* 0x0000334067677816 */ /* 0x000fe4000000006a */
[----:B------:R-:W-:-:S02]  /*30d0*/  LOP3.LUT R137, R137, 0xffff, RZ, 0xc0, !PT ;  /* 0x0000ffff89897812 */ /* 0x000fc400078ec0ff */
[----:B------:R-:W-:Y:S02]  /*30e0*/  PRMT R106, R133, 0x3340, R164 ;  /* 0x00003340856a7816 */ /* 0x000fe400000000a4 */
[----:B------:R-:W-:Y:S02]  /*30f0*/  LOP3.LUT R105, R121, 0xffff, RZ, 0xc0, !PT ;  /* 0x0000ffff79697812 */ /* 0x000fe400078ec0ff */
[----:B------:R-:W-:Y:S02]  /*3100*/  LOP3.LUT R164, R155, 0xffff, RZ, 0xc0, !PT ;  /* 0x0000ffff9ba47812 */ /* 0x000fe400078ec0ff */
[----:B------:R-:W-:Y:S02]  /*3110*/  LOP3.LUT R131, R131, 0xffff, RZ, 0xc0, !PT ;  /* 0x0000ffff83837812 */ /* 0x000fe400078ec0ff */
[----:B------:R-:W-:Y:S02]  /*3120*/  LOP3.LUT R153, R153, 0xffff, RZ, 0xc0, !PT ;  /* 0x0000ffff99997812 */ /* 0x000fe400078ec0ff */
[----:B------:R-:W-:-:S02]  /*3130*/  LOP3.LUT R127, R127, 0xffff, RZ, 0xc0, !PT ;  /* 0x0000ffff7f7f7812 */ /* 0x000fc400078ec0ff */
[----:B------:R-:W-:Y:S02]  /*3140*/  LOP3.LUT R123, R123, 0xffff, RZ, 0xc0, !PT ;  /* 0x0000ffff7b7b7812 */ /* 0x000fe400078ec0ff */
[----:B------:R-:W-:Y:S02]  /*3150*/  LOP3.LUT R107, R115, 0xffff, RZ, 0xc0, !PT ;  /* 0x0000ffff736b7812 */ /* 0x000fe400078ec0ff */
[----:B------:R-:W-:Y:S02]  /*3160*/  PRMT R102, R137, 0x3340, R102 ;  /* 0x0000334089667816 */ /* 0x000fe40000000066 */
[----:B------:R-:W-:Y:S02]  /*3170*/  LOP3.LUT R151, R151, 0xffff, RZ, 0xc0, !PT ;  /* 0x0000ffff97977812 */ /* 0x000fe400078ec0ff */
[----:B------:R-:W-:Y:S02]  /*3180*/  PRMT R105, R105, 0x3340, R164 ;  /* 0x0000334069697816 */ /* 0x000fe400000000a4 */
[----:B------:R-:W-:-:S02]  /*3190*/  LOP3.LUT R109, R109, 0xffff, RZ, 0xc0, !PT ;  /* 0x0000ffff6d6d7812 */ /* 0x000fc400078ec0ff */
[----:B------:R-:W-:Y:S02]  /*31a0*/  PRMT R164, R131, 0x3340, R153 ;  /* 0x0000334083a47816 */ /* 0x000fe40000000099 */
[----:B------:R-:W-:Y:S02]  /*31b0*/  PRMT R107, R107, 0x3340, R151 ;  /* 0x000033406b6b7816 */ /* 0x000fe40000000097 */
[----:B------:R-:W-:Y:S02]  /*31c0*/  PRMT R123, R127, 0x3340, R123 ;  /* 0x000033407f7b7816 */ /* 0x000fe4000000007b */
[----:B------:R-:W-:Y:S02]  /*31d0*/  LOP3.LUT R149, R149, 0xffff, RZ, 0xc0, !PT ;  /* 0x0000ffff95957812 */ /* 0x000fe400078ec0ff */
[----:B------:R-:W-:Y:S02]  /*31e0*/  PRMT R101, R101, 0x5410, R102 ;  /* 0x0000541065657816 */ /* 0x000fe40000000066 */
[----:B------:R-:W-:-:S02]  /*31f0*/  PRMT R109, R109, 0x3340, R149 ;  /* 0x000033406d6d7816 */ /* 0x000fc40000000095 */
[----:B------:R-:W-:Y:S02]  /*3200*/  LOP3.LUT R129, R129, 0xffff, RZ, 0xc0, !PT ;  /* 0x0000ffff81817812 */ /* 0x000fe400078ec0ff */
[----:B------:R-:W-:Y:S02]  /*3210*/  LOP3.LUT R147, R147, 0xffff, RZ, 0xc0, !PT ;  /* 0x0000ffff93937812 */ /* 0x000fe400078ec0ff */
[----:B------:R-:W-:Y:S02]  /*3220*/  PRMT R102, R99, 0x5410, R104 ;  /* 0x0000541063667816 */ /* 0x000fe40000000068 */
[----:B------:R-:W-:Y:S02]  /*3230*/  PRMT R129, R129, 0x3340, R147 ;  /* 0x0000334081817816 */ /* 0x000fe40000000093 */
[----:B------:R-:W-:Y:S02]  /*3240*/  LOP3.LUT R139, R139, 0xffff, RZ, 0xc0, !PT ;  /* 0x0000ffff8b8b7812 */ /* 0x000fe400078ec0ff */
[----:B------:R-:W-:-:S02]  /*3250*/  PRMT R104, R105, 0x5410, R164 ;  /* 0x0000541069687816 */ /* 0x000fc400000000a4 */
[----:B------:R-:W-:Y:S02]  /*3260*/  LOP3.LUT R145, R145, 0xffff, RZ, 0xc0, !PT ;  /* 0x0000ffff91917812 */ /* 0x000fe400078ec0ff */
[----:B------:R-:W-:Y:S02]  /*3270*/  LOP3.LUT R117, R117, 0xffff, RZ, 0xc0, !PT ;  /* 0x0000ffff75757812 */ /* 0x000fe400078ec0ff */
[----:B------:R-:W-:Y:S02]  /*3280*/  PRMT R139, R139, 0x3340, R145 ;  /* 0x000033408b8b7816 */ /* 0x000fe40000000091 */
[----:B------:R-:W-:Y:S02]  /*3290*/  PRMT R103, R103, 0x5410, R106 ;  /* 0x0000541067677816 */ /* 0x000fe4000000006a */
[----:B------:R-:W-:-:S04]  /*32a0*/  LOP3.LUT R143, R143, 0xffff, RZ, 0xc0, !PT ;  /* 0x0000ffff8f8f7812 */ /* 0x000fc800078ec0ff */
[----:B------:R-:W-:Y:S02]  /*32b0*/  PRMT R117, R117, 0x3340, R143 ;  /* 0x0000334075757816 */ /* 0x000fe4000000008f */
[----:B------:R-:W-:Y:S02]  /*32c0*/  LOP3.LUT R111, R111, 0xffff, RZ, 0xc0, !PT ;  /* 0x0000ffff6f6f7812 */ /* 0x000fe400078ec0ff */
[----:B------:R-:W-:-:S04]  /*32d0*/  LOP3.LUT R141, R141, 0xffff, RZ, 0xc0, !PT ;  /* 0x0000ffff8d8d7812 */ /* 0x000fc800078ec0ff */
[----:B------:R-:W-:Y:S02]  /*32e0*/  PRMT R111, R111, 0x3340, R141 ;  /* 0x000033406f6f7816 */ /* 0x000fe4000000008d */
[----:B------:R-:W-:Y:S02]  /*32f0*/  PRMT R105, R107, 0x5410, R109 ;  /* 0x000054106b697816 */ /* 0x000fe4000000006d */
[----:B------:R-:W-:Y:S02]  /*3300*/  PRMT R100, R123, 0x5410, R100 ;  /* 0x000054107b647816 */ /* 0x000fe40000000064 */
[----:B------:R-:W-:Y:S02]  /*3310*/  PRMT R106, R129, 0x5410, R139 ;  /* 0x00005410816a7816 */ /* 0x000fe4000000008b */
[----:B------:R-:W-:Y:S01]  /*3320*/  PRMT R107, R117, 0x5410, R111 ;  /* 0x00005410756b7816 */ /* 0x000fe2000000006f */
[----:B------:R0:W-:Y:S04]  /*3330*/  STS.128 [R9+UR6], R100 ;  /* 0x0000006409007988 */ /* 0x0001e80008000c06 */
[----:B------:R1:W-:Y:S04]  /*3340*/  STS.128 [R2+UR6], R104 ;  /* 0x0000006802007988 */ /* 0x0003e80008000c06 */
[----:B------:R1:W-:Y:S04]  /*3350*/  STS.U8 [R17+UR6+0x1700], R148 ;  /* 0x0017009411007988 */ /* 0x0003e80008000006 */
[----:B------:R1:W-:Y:S04]  /*3360*/  STS.U8 [R17+UR6+0x1600], R150 ;  /* 0x0016009611007988 */ /* 0x0003e80008000006 */
[----:B------:R1:W-:Y:S04]  /*3370*/  STS.U8 [R17+UR6+0x1500], R152 ;  /* 0x0015009811007988 */ /* 0x0003e80008000006 */
[----:B------:R1:W-:Y:S04]  /*3380*/  STS.U8 [R17+UR6+0x1300], R156 ;  /* 0x0013009c11007988 */ /* 0x0003e80008000006 */
[----:B------:R1:W-:Y:S04]  /*3390*/  STS.U8 [R17+UR6+0x1400], R154 ;  /* 0x0014009a11007988 */ /* 0x0003e80008000006 */
[----:B----4-:R1:W-:Y:S04]  /*33a0*/  STS.U8 [R17+UR6+0x1100], R160 ;  /* 0x001100a011007988 */ /* 0x0103e80008000006 */
[----:B------:R1:W-:Y:S04]  /*33b0*/  STS.U8 [R17+UR6+0x1200], R158 ;  /* 0x0012009e11007988 */ /* 0x0003e80008000006 */
[----:B--2---:R1:W-:Y:S04]  /*33c0*/  STS.U8 [R17+UR6+0x1000], R162 ;  /* 0x001000a211007988 */ /* 0x0043e80008000006 */
[----:B------:R1:W-:Y:S04]  /*33d0*/  STS.U8 [R6+UR6+0x1080], R95 ;  /* 0x0010805f06007988 */ /* 0x0003e80008000006 */
[----:B------:R1:W-:Y:S04]  /*33e0*/  STS.U8 [R6+UR6+0x1180], R93 ;  /* 0x0011805d06007988 */ /* 0x0003e80008000006 */
[----:B------:R1:W-:Y:S04]  /*33f0*/  STS.U8 [R6+UR6+0x1280], R91 ;  /* 0x0012805b06007988 */ /* 0x0003e80008000006 */
[----:B------:R1:W-:Y:S04]  /*3400*/  STS.U8 [R6+UR6+0x1380], R89 ;  /* 0x0013805906007988 */ /* 0x0003e80008000006 */
[----:B------:R1:W-:Y:S04]  /*3410*/  STS.U8 [R6+UR6+0x1480], R23 ;  /* 0x0014801706007988 */ /* 0x0003e80008000006 */
[----:B------:R1:W-:Y:S04]  /*3420*/  STS.U8 [R6+UR6+0x1580], R21 ;  /* 0x0015801506007988 */ /* 0x0003e80008000006 */
[----:B------:R1:W-:Y:S04]  /*3430*/  STS.U8 [R6+UR6+0x1680], R19 ;  /* 0x0016801306007988 */ /* 0x0003e80008000006 */
[----:B------:R1:W-:Y:S01]  /*3440*/  STS.U8 [R6+UR6+0x1780], R97 ;  /* 0x0017806106007988 */ /* 0x0003e20008000006 */
[----:B------:R2:W-:Y:S06]  /*3450*/  MEMBAR.ALL.CTA ;  /* 0x0000000000007992 */ /* 0x0005ec0000008000 */
[----:B--2---:R-:W2:Y:S02]  /*3460*/  FENCE.VIEW.ASYNC.S ;  /* 0x00000000000073c6 */ /* 0x004ea40000000000 */
[----:B--2---:R-:W-:Y:S06]  /*3470*/  BAR.SYNC.DEFER_BLOCKING 0x0 ;  /* 0x0000000000007b1d */ /* 0x004fec0000010000 */
[----:B------:R-:W-:Y:S01]  /*3480*/  UMOV UR12, UR4 ;  /* 0x00000004000c7c82 */ /* 0x000fe20008000000 */
[----:B------:R-:W-:Y:S01]  /*3490*/  UMOV UR13, 0xc0000010 ;  /* 0xc0000010000d7882 */ /* 0x000fe20000000000 */
[----:B------:R-:W-:Y:S01]  /*34a0*/  UMOV UR10, UR14 ;  /* 0x0000000e000a7c82 */ /* 0x000fe20008000000 */
[----:B------:R-:W-:Y:S01]  /*34b0*/  UMOV UR11, UR15 ;  /* 0x0000000f000b7c82 */ /* 0x000fe20008000000 */
[----:B------:R-:W-:-:S06]  /*34c0*/  WARPGROUP.ARRIVE ;  /* 0x00000000000079c5 */ /* 0x000fcc0000000000 */
[----:B------:R-:W-:Y:S04]  /*34d0*/  QGMMA.64x64x32.F32.E5M2.E5M2 R56, gdesc[UR12], R56 ;  /* 0x00e000000c3879f3 */ /* 0x000fe80008703838 */
[----:B------:R-:W-:Y:S01]  /*34e0*/  QGMMA.64x64x32.F32.E5M2.E5M2 R24, gdesc[UR8], R24, gsb0 ;  /* 0x00e00000081879f3 */ /* 0x000fe20008003818 */
[----:B------:R-:W-:Y:S01]  /*34f0*/  IADD3 R142, P1, R142, UR49, RZ ;  /* 0x000000318e8e7c10 */ /* 0x000fe2000ff3e0ff */
[----:B------:R-:W-:-:S03]  /*3500*/  UIADD3 UR7, UR7, -0x1, URZ ;  /* 0xffffffff07077890 */ /* 0x000fc6000fffe03f */
[----:B------:R-:W-:Y:S02]  /*3510*/  IADD3.X R124, R124, UR51, RZ, P1, !PT ;  /* 0x000000337c7c7c10 */ /* 0x000fe40008ffe4ff */
[----:B------:R-:W-:Y:S01]  /*3520*/  IADD3 R122, P1, R122, UR49, RZ ;  /* 0x000000317a7a7c10 */ /* 0x000fe2000ff3e0ff */
[----:B0-----:R-:W-:Y:S01]  /*3530*/  IMAD.U32 R100, RZ, RZ, UR50 ;  /* 0x00000032ff647e24 */ /* 0x001fe2000f8e00ff */
[----:B------:R-:W-:Y:S02]  /*3540*/  IADD3 R10, P0, R10, UR50, RZ ;  /* 0x000000320a0a7c10 */ /* 0x000fe4000ff1e0ff */
[----:B------:R-:W-:Y:S02]  /*3550*/  IADD3 R4, P3, R4, UR49, RZ ;  /* 0x0000003104047c10 */ /* 0x000fe4000ff7e0ff */
[----:B------:R-:W-:Y:S02]  /*3560*/  IADD3 R144, P2, R144, UR49, RZ ;  /* 0x0000003190907c10 */ /* 0x000fe4000ff5e0ff */
[----:B------:R-:W-:-:S02]  /*3570*/  IADD3.X R88, R88, UR51, RZ, P1, !PT ;  /* 0x0000003358587c10 */ /* 0x000fc40008ffe4ff */
[----:B------:R-:W-:Y:S02]  /*3580*/  ISETP.NE.U32.AND P1, PT, RZ, UR7, PT ;  /* 0x00000007ff007c0c */ /* 0x000fe4000bf25070 */
[----:B------:R-:W-:Y:S02]  /*3590*/  LEA.HI.X.SX32 R11, R100, R11, 0x1, P0 ;  /* 0x0000000b640b7211 */ /* 0x000fe400000f0eff */
[----:B------:R-:W-:Y:S02]  /*35a0*/  IADD3.X R132, R132, UR51, RZ, P3, !PT ;  /* 0x0000003384847c10 */ /* 0x000fe40009ffe4ff */
[----:B------:R-:W-:Y:S02]  /*35b0*/  IADD3.X R128, R128, UR51, RZ, P2, !PT ;  /* 0x0000003380807c10 */ /* 0x000fe400097fe4ff */
[----:B------:R-:W-:Y:S02]  /*35c0*/  IADD3 R140, P0, R140, UR49, RZ ;  /* 0x000000318c8c7c10 */ /* 0x000fe4000ff1e0ff */
[----:B------:R-:W-:-:S02]  /*35d0*/  IADD3 R138, P4, R138, UR49, RZ ;  /* 0x000000318a8a7c10 */ /* 0x000fc4000ff9e0ff */
[----:B------:R-:W-:Y:S02]  /*35e0*/  IADD3 R136, P6, R136, UR49, RZ ;  /* 0x0000003188887c10 */ /* 0x000fe4000ffde0ff */
[----:B------:R-:W-:Y:S02]  /*35f0*/  IADD3 R134, P5, R134, UR49, RZ ;  /* 0x0000003186867c10 */ /* 0x000fe4000ffbe0ff */
[----:B------:R-:W-:Y:S02]  /*3600*/  IADD3 R130, P3, R130, UR49, RZ ;  /* 0x0000003182827c10 */ /* 0x000fe4000ff7e0ff */
[----:B------:R-:W-:Y:S02]  /*3610*/  IADD3 R126, P2, R126, UR49, RZ ;  /* 0x000000317e7e7c10 */ /* 0x000fe4000ff5e0ff */
[----:B------:R-:W-:Y:S02]  /*3620*/  IADD3.X R120, R120, UR51, RZ, P0, !PT ;  /* 0x0000003378787c10 */ /* 0x000fe400087fe4ff */
[----:B------:R-:W-:-:S02]  /*3630*/  IADD3.X R116, R116, UR51, RZ, P4, !PT ;  /* 0x0000003374747c10 */ /* 0x000fc4000a7fe4ff */
[----:B------:R-:W-:Y:S02]  /*3640*/  IADD3.X R112, R112, UR51, RZ, P6, !PT ;  /* 0x0000003370707c10 */ /* 0x000fe4000b7fe4ff */
[----:B------:R-:W-:Y:S02]  /*3650*/  IADD3.X R108, R108, UR51, RZ, P5, !PT ;  /* 0x000000336c6c7c10 */ /* 0x000fe4000affe4ff */
        /* <DEDUP_REMOVED lines=13> */
[----:B------:R-:W-:Y:S01]  /*3730*/  IADD3.X R12, R12, UR51, RZ, P2, !PT ;  /* 0x000000330c0c7c10 */ /* 0x000fe200097fe4ff */
[----:B------:R-:W-:Y:S01]  /*3740*/  VIADD R8, R8, 0xffffffe0 ;  /* 0xffffffe008087836 */ /* 0x000fe20000000000 */
[----:B------:R-:W-:Y:S02]  /*3750*/  WARPGROUP.DEPBAR.LE gsb0, 0x0 ;  /* 0x00008000000079c5 */ /* 0x000fe40000010000 */
[----:B-1----:R-:W-:Y:S05]  /*3760*/  @P1 BRA `(.L_x_1) ;  /* 0xffffffe800141947 */ /* 0x002fea000383ffff */
.L_x_0:
[----:B------:R-:W-:Y:S01]  /*3770*/  BAR.SYNC.DEFER_BLOCKING 0x0 ;  /* 0x0000000000007b1d */ /* 0x000fe20000010000 */
[C---:B------:R-:W-:Y:S01]  /*3780*/  IMAD.SHL.U32 R2, R0.reuse, 0x10, RZ ;  /* 0x0000001000027824 */ /* 0x040fe200078e00ff */
[----:B------:R-:W-:Y:S01]  /*3790*/  F2FP.SATFINITE.E5M2.F32.PACK_AB_MERGE_C R58, R59, R58, RZ ;  /* 0x0000003a3b3a723e */ /* 0x000fe200048060ff */
[----:B------:R-:W-:Y:S01]  /*37a0*/  IMAD.SHL.U32 R0, R0, 0x40, RZ ;  /* 0x0000004000007824 */ /* 0x000fe200078e00ff */
[----:B------:R-:W-:Y:S01]  /*37b0*/  F2FP.SATFINITE.E5M2.F32.PACK_AB_MERGE_C R63, R63, R62, RZ ;  /* 0x0000003e3f3f723e */ /* 0x000fe200048060ff */
[C---:B------:R-:W-:Y:S01]  /*37c0*/  VIADD R5, R15.reuse, 0x1 ;  /* 0x000000010f057836 */ /* 0x040fe20000000000 */
[----:B------:R-:W-:Y:S01]  /*37d0*/  LOP3.LUT R2, R2, 0xf0, RZ, 0xc0, !PT ;  /* 0x000000f002027812 */ /* 0x000fe200078ec0ff */
[----:B------:R-:W-:Y:S01]  /*37e0*/  ULDC UR4, c[0x0][0x244] ;  /* 0x0000910000047ab9 */ /* 0x000fe20000000800 */
[----:B------:R-:W-:Y:S01]  /*37f0*/  LOP3.LUT R3, R0, 0x400, RZ, 0xc0, !PT ;  /* 0x0000040000037812 */ /* 0x000fe200078ec0ff */
[----:B------:R-:W-:Y:S01]  /*3800*/  VIADD R0, R15, 0x4 ;  /* 0x000000040f007836 */ /* 0x000fe20000000000 */
[----:B------:R-:W-:Y:S01]  /*3810*/  F2FP.SATFINITE.E5M2.F32.PACK_AB_MERGE_C R56, R57, R56, RZ ;  /* 0x000000383938723e */ /* 0x000fe200048060ff */
[----:B------:R-:W-:Y:S01]  /*3820*/  VIADD R4, R15, 0x2 ;  /* 0x000000020f047836 */ /* 0x000fe20000000000 */
[----:B------:R-:W-:Y:S01]  /*3830*/  IADD3 R3, R3, UR6, R2 ;  /* 0x0000000603037c10 */ /* 0x000fe2000fffe002 */
[----:B------:R-:W-:Y:S01]  /*3840*/  VIADD R2, R15, 0x3 ;  /* 0x000000030f027836 */ /* 0x000fe20000000000 */
[----:B------:R-:W-:Y:S01]  /*3850*/  F2FP.SATFINITE.E5M2.F32.PACK_AB_MERGE_C R61, R61, R60, RZ ;  /* 0x0000003c3d3d723e */ /* 0x000fe200048060ff */
[----:B------:R-:W-:Y:S01]  /*3860*/  VIADD R14, R15, 0x5 ;  /* 0x000000050f0e7836 */ /* 0x000fe20000000000 */
[----:B------:R-:W-:Y:S01]  /*3870*/  F2FP.SATFINITE.E5M2.F32.PACK_AB_MERGE_C R24, R25, R24, RZ ;  /* 0x000000181918723e */ /* 0x000fe200048060ff */
[----:B------:R-:W-:Y:S01]  /*3880*/  IMAD R146, R146, 0x8, R3 ;  /* 0x0000000892927824 */ /* 0x000fe200078e0203 */
[----:B------:R-:W-:-:S02]  /*3890*/  F2FP.SATFINITE.E5M2.F32.PACK_AB_MERGE_C R26, R27, R26, RZ ;  /* 0x0000001a1b1a723e */ /* 0x000fc400048060ff */
[----:B------:R-:W-:Y:S02]  /*38a0*/  F2FP.SATFINITE.E5M2.F32.PACK_AB_MERGE_C R29, R29, R28, RZ ;  /* 0x0000001c1d1d723e */ /* 0x000fe400048060ff */
[----:B------:R-:W-:Y:S02]  /*38b0*/  F2FP.SATFINITE.E5M2.F32.PACK_AB_MERGE_C R31, R31, R30, RZ ;  /* 0x0000001e1f1f723e */ /* 0x000fe400048060ff */
[----:B------:R-:W-:Y:S02]  /*38c0*/  PRMT R57, R58, 0x5410, R63 ;  /* 0x000054103a397816 */ /* 0x000fe4000000003f */
[----:B------:R-:W-:Y:S02]  /*38d0*/  PRMT R56, R56, 0x5410, R61 ;  /* 0x0000541038387816 */ /* 0x000fe4000000003d */
[----:B------:R-:W-:Y:S02]  /*38e0*/  PRMT R58, R24, 0x5410, R29 ;  /* 0x00005410183a7816 */ /* 0x000fe4000000001d */
[----:B------:R-:W-:-:S02]  /*38f0*/  PRMT R59, R26, 0x5410, R31 ;  /* 0x000054101a3b7816 */ /* 0x000fc4000000001f */
[----:B------:R-:W-:Y:S01]  /*3900*/  LEA R3, R17, UR6, 0x4 ;  /* 0x0000000611037c11 */ /* 0x000fe2000f8e20ff */
[----:B------:R-:W-:Y:S01]  /*3910*/  ULDC.64 UR6, c[0x0][0x228] ;  /* 0x00008a0000067ab9 */ /* 0x000fe20000000a00 */
[----:B------:R-:W-:Y:S01]  /*3920*/  F2FP.SATFINITE.E5M2.F32.PACK_AB_MERGE_C R66, R67, R66, RZ ;  /* 0x000000424342723e */ /* 0x000fe200048060ff */
[----:B------:R-:W-:Y:S01]  /*3930*/  STSM.16.M88.4 [R146], R56 ;  /* 0x0000003892007844 */ /* 0x000fe20000000200 */
[----:B------:R-:W-:Y:S02]  /*3940*/  F2FP.SATFINITE.E5M2.F32.PACK_AB_MERGE_C R71, R71, R70, RZ ;  /* 0x000000464747723e */ /* 0x000fe400048060ff */
[----:B------:R-:W-:Y:S01]  /*3950*/  F2FP.SATFINITE.E5M2.F32.PACK_AB_MERGE_C R64, R65, R64, RZ ;  /* 0x000000404140723e */ /* 0x000fe200048060ff */
[----:B------:R-:W-:Y:S01]  /*3960*/  BAR.SYNC.DEFER_BLOCKING 0x0 ;  /* 0x0000000000007b1d */ /* 0x000fe20000010000 */
[----:B------:R-:W-:Y:S02]  /*3970*/  F2FP.SATFINITE.E5M2.F32.PACK_AB_MERGE_C R69, R69, R68, RZ ;  /* 0x000000444545723e */ /* 0x000fe400048060ff */
[----:B------:R-:W-:-:S02]  /*3980*/  F2FP.SATFINITE.E5M2.F32.PACK_AB_MERGE_C R32, R33, R32, RZ ;  /* 0x000000202120723e */ /* 0x000fc400048060ff */
[----:B------:R-:W-:Y:S02]  /*3990*/  F2FP.SATFINITE.E5M2.F32.PACK_AB_MERGE_C R34, R35, R34, RZ ;  /* 0x000000222322723e */ /* 0x000fe400048060ff */
[----:B------:R-:W-:Y:S02]  /*39a0*/  F2FP.SATFINITE.E5M2.F32.PACK_AB_MERGE_C R37, R37, R36, RZ ;  /* 0x000000242525723e */ /* 0x000fe400048060ff */
[----:B------:R-:W-:Y:S02]  /*39b0*/  F2FP.SATFINITE.E5M2.F32.PACK_AB_MERGE_C R39, R39, R38, RZ ;  /* 0x000000262727723e */ /* 0x000fe400048060ff */
[----:B------:R-:W-:Y:S02]  /*39c0*/  PRMT R65, R66, 0x5410, R71 ;  /* 0x0000541042417816 */ /* 0x000fe40000000047 */
[----:B------:R-:W-:Y:S02]  /*39d0*/  PRMT R64, R64, 0x5410, R69 ;  /* 0x0000541040407816 */ /* 0x000fe40000000045 */
[----:B------:R-:W-:-:S02]  /*39e0*/  PRMT R66, R32, 0x5410, R37 ;  /* 0x0000541020427816 */ /* 0x000fc40000000025 */
[----:B------:R-:W-:Y:S02]  /*39f0*/  PRMT R67, R34, 0x5410, R39 ;  /* 0x0000541022437816 */ /* 0x000fe40000000027 */
[----:B------:R-:W-:Y:S02]  /*3a00*/  F2FP.SATFINITE.E5M2.F32.PACK_AB_MERGE_C R74, R75, R74, RZ ;  /* 0x0000004a4b4a723e */ /* 0x000fe400048060ff */
[----:B------:R-:W-:Y:S02]  /*3a10*/  F2FP.SATFINITE.E5M2.F32.PACK_AB_MERGE_C R79, R79, R78, RZ ;  /* 0x0000004e4f4f723e */ /* 0x000fe400048060ff */
[----:B------:R-:W-:Y:S01]  /*3a20*/  F2FP.SATFINITE.E5M2.F32.PACK_AB_MERGE_C R72, R73, R72, RZ ;  /* 0x000000484948723e */ /* 0x000fe200048060ff */
[----:B------:R-:W0:Y:S01]  /*3a30*/  LDS.128 R16, [R3] ;  /* 0x0000000003107984 */ /* 0x000e220000000c00 */
[----:B------:R-:W-:Y:S02]  /*3a40*/  F2FP.SATFINITE.E5M2.F32.PACK_AB_MERGE_C R77, R77, R76, RZ ;  /* 0x0000004c4d4d723e */ /* 0x000fe400048060ff */
[----:B------:R-:W-:Y:S01]  /*3a50*/  F2FP.SATFINITE.E5M2.F32.PACK_AB_MERGE_C R40, R41, R40, RZ ;  /* 0x000000282928723e */ /* 0x000fe200048060ff */
[----:B------:R-:W-:Y:S01]  /*3a60*/  BAR.SYNC.DEFER_BLOCKING 0x0 ;  /* 0x0000000000007b1d */ /* 0x000fe20000010000 */
[----:B------:R-:W-:-:S02]  /*3a70*/  F2FP.SATFINITE.E5M2.F32.PACK_AB_MERGE_C R42, R43, R42, RZ ;  /* 0x0000002a2b2a723e */ /* 0x000fc400048060ff */
[----:B------:R-:W-:Y:S02]  /*3a80*/  F2FP.SATFINITE.E5M2.F32.PACK_AB_MERGE_C R45, R45, R44, RZ ;  /* 0x0000002c2d2d723e */ /* 0x000fe400048060ff */
[----:B------:R-:W-:Y:S02]  /*3a90*/  F2FP.SATFINITE.E5M2.F32.PACK_AB_MERGE_C R47, R47, R46, RZ ;  /* 0x0000002e2f2f723e */ /* 0x000fe400048060ff */
[----:B------:R-:W-:Y:S02]  /*3aa0*/  PRMT R73, R74, 0x5410, R79 ;  /* 0x000054104a497816 */ /* 0x000fe4000000004f */
[----:B------:R-:W-:Y:S02]  /*3ab0*/  PRMT R72, R72, 0x5410, R77 ;  /* 0x0000541048487816 */ /* 0x000fe4000000004d */
[----:B------:R-:W-:Y:S02]  /*3ac0*/  PRMT R74, R40, 0x5410, R45 ;  /* 0x00005410284a7816 */ /* 0x000fe4000000002d */
[----:B------:R-:W-:-:S02]  /*3ad0*/  PRMT R75, R42, 0x5410, R47 ;  /* 0x000054102a4b7816 */ /* 0x000fc4000000002f */
[----:B------:R-:W-:Y:S01]  /*3ae0*/  ISETP.GE.AND P0, PT, R13, UR6, PT ;  /* 0x000000060d007c0c */ /* 0x000fe2000bf06270 */
[----:B------:R-:W-:Y:S01]  /*3af0*/  ULDC UR6, c[0x0][0x248] ;  /* 0x0000920000067ab9 */ /* 0x000fe20000000800 */
[----:B------:R-:W-:Y:S02]  /*3b00*/  F2FP.SATFINITE.E5M2.F32.PACK_AB_MERGE_C R82, R83, R82, RZ ;  /* 0x000000525352723e */ /* 0x000fe400048060ff */
[----:B------:R-:W-:Y:S01]  /*3b10*/  ISETP.LT.AND P4, PT, R0, UR7, !P0 ;  /* 0x0000000700007c0c */ /* 0x000fe2000c781270 */
[----:B------:R-:W-:Y:S01]  /*3b20*/  IMAD R0, R13, UR4, RZ ;  /* 0x000000040d007c24 */ /* 0x000fe2000f8e02ff */
[----:B------:R-:W-:Y:S01]  /*3b30*/  ISETP.LT.AND P2, PT, R5, UR7, !P0 ;  /* 0x0000000705007c0c */ /* 0x000fe2000c741270 */
[----:B------:R-:W-:Y:S01]  /*3b40*/  ULDC.64 UR4, c[0x0][0x220] ;  /* 0x0000880000047ab9 */ /* 0x000fe20000000a00 */
[----:B------:R-:W-:Y:S01]  /*3b50*/  ISETP.LT.AND P5, PT, R2, UR7, !P0 ;  /* 0x0000000702007c0c */ /* 0x000fe2000c7a1270 */
[----:B------:R-:W-:Y:S01]  /*3b60*/  STSM.16.M88.4 [R146], R64 ;  /* 0x0000004092007844 */ /* 0x000fe20000000200 */
[----:B------:R-:W-:Y:S01]  /*3b70*/  IMAD R5, R15, UR6, RZ ;  /* 0x000000060f057c24 */ /* 0x000fe2000f8e02ff */
[----:B------:R-:W-:Y:S01]  /*3b80*/  IADD3 R2, P3, R0, UR4, RZ ;  /* 0x0000000400027c10 */ /* 0x000fe2000ff7e0ff */
[----:B------:R-:W-:Y:S01]  /*3b90*/  BAR.SYNC.DEFER_BLOCKING 0x0 ;  /* 0x0000000000007b1d */ /* 0x000fe20000010000 */
[----:B------:R-:W-:Y:S01]  /*3ba0*/  ISETP.LT.AND P1, PT, R4, UR7, !P0 ;  /* 0x0000000704007c0c */ /* 0x000fe2000c721270 */
[----:B------:R-:W-:Y:S01]  /*3bb0*/  VIADD R23, R5, UR6 ;  /* 0x0000000605177c36 */ /* 0x000fe20008000000 */
[----:B------:R-:W-:-:S02]  /*3bc0*/  LEA.HI.X.SX32 R0, R0, UR5, 0x1, P3 ;  /* 0x0000000500007c11 */ /* 0x000fc400098f0eff */
[----:B------:R-:W-:Y:S02]  /*3bd0*/  IADD3 R12, P6, R5, R2, RZ ;  /* 0x00000002050c7210 */ /* 0x000fe40007fde0ff */
[----:B------:R-:W-:Y:S02]  /*3be0*/  F2FP.SATFINITE.E5M2.F32.PACK_AB_MERGE_C R87, R87, R86, RZ ;  /* 0x000000565757723e */ /* 0x000fe400048060ff */
[----:B------:R-:W-:Y:S02]  /*3bf0*/  LEA.HI.X.SX32 R13, R5, R0, 0x1, P6 ;  /* 0x00000000050d7211 */ /* 0x000fe400030f0eff */
[----:B------:R-:W-:Y:S02]  /*3c00*/  F2FP.SATFINITE.E5M2.F32.PACK_AB_MERGE_C R80, R81, R80, RZ ;  /* 0x000000505150723e */ /* 0x000fe400048060ff */
[----:B------:R-:W-:Y:S02]  /*3c10*/  F2FP.SATFINITE.E5M2.F32.PACK_AB_MERGE_C R85, R85, R84, RZ ;  /* 0x000000545555723e */ /* 0x000fe400048060ff */
[----:B------:R-:W-:-:S02]  /*3c20*/  F2FP.SATFINITE.E5M2.F32.PACK_AB_MERGE_C R48, R49, R48, RZ ;  /* 0x000000303130723e */ /* 0x000fc400048060ff */
[----:B------:R-:W-:Y:S02]  /*3c30*/  F2FP.SATFINITE.E5M2.F32.PACK_AB_MERGE_C R50, R51, R50, RZ ;  /* 0x000000323332723e */ /* 0x000fe400048060ff */
[----:B------:R-:W-:Y:S02]  /*3c40*/  F2FP.SATFINITE.E5M2.F32.PACK_AB_MERGE_C R53, R53, R52, RZ ;  /* 0x000000343535723e */ /* 0x000fe400048060ff */
[----:B------:R-:W-:Y:S02]  /*3c50*/  F2FP.SATFINITE.E5M2.F32.PACK_AB_MERGE_C R55, R55, R54, RZ ;  /* 0x000000363737723e */ /* 0x000fe400048060ff */
[----:B------:R-:W-:Y:S01]  /*3c60*/  PRMT R81, R82, 0x5410, R87 ;  /* 0x0000541052517816 */ /* 0x000fe20000000057 */
[----:B------:R-:W1:Y:S01]  /*3c70*/  LDS.128 R8, [R3] ;  /* 0x0000000003087984 */ /* 0x000e620000000c00 */
[----:B------:R-:W-:Y:S02]  /*3c80*/  PRMT R80, R80, 0x5410, R85 ;  /* 0x0000541050507816 */ /* 0x000fe40000000055 */
[----:B------:R-:W-:Y:S01]  /*3c90*/  PRMT R82, R48, 0x5410, R53 ;  /* 0x0000541030527816 */ /* 0x000fe20000000035 */
[----:B------:R-:W-:Y:S01]  /*3ca0*/  BAR.SYNC.DEFER_BLOCKING 0x0 ;  /* 0x0000000000007b1d */ /* 0x000fe20000010000 */
[----:B------:R-:W-:-:S02]  /*3cb0*/  PRMT R83, R50, 0x5410, R55 ;  /* 0x0000541032537816 */ /* 0x000fc40000000037 */
[----:B------:R-:W-:Y:S02]  /*3cc0*/  IADD3 R20, P6, R23, R2, RZ ;  /* 0x0000000217147210 */ /* 0x000fe40007fde0ff */
[----:B------:R-:W-:Y:S02]  /*3cd0*/  ISETP.LT.AND P3, PT, R15, UR7, !P0 ;  /* 0x000000070f007c0c */ /* 0x000fe4000c761270 */
[C---:B------:R-:W-:Y:S01]  /*3ce0*/  LEA.HI.X.SX32 R21, R23.reuse, R0, 0x1, P6 ;  /* 0x0000000017157211 */ /* 0x040fe200030f0eff */
[----:B------:R-:W-:Y:S01]  /*3cf0*/  VIADD R23, R23, UR6 ;  /* 0x0000000617177c36 */ /* 0x000fe20008000000 */
[C---:B0-----:R-:W-:Y:S02]  /*3d00*/  PRMT R27, R16.reuse, 0x7770, RZ ;  /* 0x00007770101b7816 */ /* 0x041fe400000000ff */
[----:B------:R-:W-:Y:S01]  /*3d10*/  PRMT R29, R16, 0x7771, RZ ;  /* 0x00007771101d7816 */ /* 0x000fe200000000ff */
[C---:B------:R-:W-:Y:S01]  /*3d20*/  VIADD R25, R23.reuse, UR6 ;  /* 0x0000000617197c36 */ /* 0x040fe20008000000 */
[----:B------:R-:W-:-:S02]  /*3d30*/  IADD3 R22, P6, R23, R2, RZ ;  /* 0x0000000217167210 */ /* 0x000fc40007fde0ff */
[----:B------:R-:W-:Y:S02]  /*3d40*/  PRMT R33, R17, 0x7770, RZ ;  /* 0x0000777011217816 */ /* 0x000fe400000000ff */
[----:B------:R-:W-:Y:S02]  /*3d50*/  LEA.HI.X.SX32 R23, R23, R0, 0x1, P6 ;  /* 0x0000000017177211 */ /* 0x000fe400030f0eff */
[----:B------:R-:W-:Y:S02]  /*3d60*/  PRMT R31, R17, 0x7771, RZ ;  /* 0x00007771111f7816 */ /* 0x000fe400000000ff */
[----:B------:R-:W-:Y:S01]  /*3d70*/  PRMT R35, R18, 0x7771, RZ ;  /* 0x0000777112237816 */ /* 0x000fe200000000ff */
[----:B------:R-:W-:Y:S01]  /*3d80*/  STSM.16.M88.4 [R146], R72 ;  /* 0x0000004892007844 */ /* 0x000fe20000000200 */
[----:B------:R-:W-:Y:S06]  /*3d90*/  BAR.SYNC.DEFER_BLOCKING 0x0 ;  /* 0x0000000000007b1d */ /* 0x000fec0000010000 */
[----:B------:R-:W0:Y:S02]  /*3da0*/  LDS.128 R4, [R3] ;  /* 0x0000000003047984 */ /* 0x000e240000000c00 */
[----:B------:R-:W-:Y:S06]  /*3db0*/  BAR.SYNC.DEFER_BLOCKING 0x0 ;  /* 0x0000000000007b1d */ /* 0x000fec0000010000 */
[----:B------:R-:W-:Y:S02]  /*3dc0*/  STSM.16.M88.4 [R146], R80 ;  /* 0x0000005092007844 */ /* 0x000fe40000000200 */
[----:B------:R-:W-:Y:S06]  /*3dd0*/  BAR.SYNC.DEFER_BLOCKING 0x0 ;  /* 0x0000000000007b1d */ /* 0x000fec0000010000 */
[----:B------:R2:W-:Y:S01]  /*3de0*/  @P3 STG.E.U8 desc[UR16][R12.64], R27 ;  /* 0x0000001b0c003986 */ /* 0x0005e2000c101110 */
[----:B------:R-:W-:Y:S01]  /*3df0*/  ISETP.LT.AND P3, PT, R14, UR7, !P0 ;  /* 0x000000070e007c0c */ /* 0x000fe2000c761270 */
[----:B------:R-:W-:-:S02]  /*3e00*/  VIADD R14, R15, 0x6 ;  /* 0x000000060f0e7836 */ /* 0x000fc40000000000 */
[----:B------:R3:W-:Y:S03]  /*3e10*/  @P2 STG.E.U8 desc[UR16][R20.64], R29 ;  /* 0x0000001d14002986 */ /* 0x0007e6000c101110 */
[----:B------:R-:W-:Y:S01]  /*3e20*/  ISETP.LT.AND P2, PT, R14, UR7, !P0 ;  /* 0x000000070e007c0c */ /* 0x000fe2000c741270 */
[----:B------:R4:W-:Y:S01]  /*3e30*/  @P1 STG.E.U8 desc[UR16][R22.64], R33 ;  /* 0x0000002116001986 */ /* 0x0009e2000c101110 */
[----:B------:R-:W-:Y:S01]  /*3e40*/  VIADD R14, R15, 0x7 ;  /* 0x000000070f0e7836 */ /* 0x000fe20000000000 */
[C---:B--2---:R-:W-:Y:S01]  /*3e50*/  IADD3 R12, P6, R25.reuse, R2, RZ ;  /* 0x00000002190c7210 */ /* 0x044fe20007fde0ff */
[----:B------:R-:W-:-:S03]  /*3e60*/  VIADD R27, R25, UR6 ;  /* 0x00000006191b7c36 */ /* 0x000fc60008000000 */
[----:B------:R-:W-:Y:S01]  /*3e70*/  ISETP.LT.AND P1, PT, R14, UR7, !P0 ;  /* 0x000000070e007c0c */ /* 0x000fe2000c721270 */
[----:B------:R-:W-:Y:S01]  /*3e80*/  VIADD R14, R15, 0x8 ;  /* 0x000000080f0e7836 */ /* 0x000fe20000000000 */
[----:B------:R-:W-:Y:S01]  /*3e90*/  LEA.HI.X.SX32 R13, R25, R0, 0x1, P6 ;  /* 0x00000000190d7211 */ /* 0x000fe200030f0eff */
[C---:B---3--:R-:W-:Y:S01]  /*3ea0*/  VIADD R29, R27.reuse, UR6 ;  /* 0x000000061b1d7c36 */ /* 0x048fe20008000000 */
[----:B------:R-:W-:Y:S02]  /*3eb0*/  IADD3 R20, P6, R27, R2, RZ ;  /* 0x000000021b147210 */ /* 0x000fe40007fde0ff */
[----:B----4-:R-:W-:Y:S01]  /*3ec0*/  PRMT R33, R19, 0x7771, RZ ;  /* 0x0000777113217816 */ /* 0x010fe200000000ff */
[----:B------:R2:W-:Y:S01]  /*3ed0*/  @P5 STG.E.U8 desc[UR16][R12.64], R31 ;  /* 0x0000001f0c005986 */ /* 0x0005e2000c101110 */
[----:B------:R-:W-:Y:S02]  /*3ee0*/  LEA.HI.X.SX32 R21, R27, R0, 0x1, P6 ;  /* 0x000000001b157211 */ /* 0x000fe400030f0eff */
[----:B------:R-:W-:-:S02]  /*3ef0*/  IADD3 R24, P6, R29, R2, RZ ;  /* 0x000000021d187210 */ /* 0x000fc40007fde0ff */
[----:B------:R-:W-:Y:S02]  /*3f00*/  PRMT R27, R18, 0x7770, RZ ;  /* 0x00007770121b7816 */ /* 0x000fe400000000ff */
[C---:B------:R-:W-:Y:S01]  /*3f10*/  LEA.HI.X.SX32 R25, R29.reuse, R0, 0x1, P6 ;  /* 0x000000001d197211 */ /* 0x040fe200030f0eff */
[----:B------:R-:W-:Y:S01]  /*3f20*/  VIADD R29, R29, UR6 ;  /* 0x000000061d1d7c36 */ /* 0x000fe20008000000 */
[----:B------:R-:W-:Y:S01]  /*3f30*/  ISETP.LT.AND P5, PT, R14, UR7, !P0 ;  /* 0x000000070e007c0c */ /* 0x000fe2000c7a1270 */
[----:B------:R3:W-:Y:S01]  /*3f40*/  @P4 STG.E.U8 desc[UR16][R20.64], R27 ;  /* 0x0000001b14004986 */ /* 0x0007e2000c101110 */
[----:B------:R-:W-:Y:S01]  /*3f50*/  VIADD R14, R15, 0x9 ;  /* 0x000000090f0e7836 */ /* 0x000fe20000000000 */
[----:B--2---:R-:W-:Y:S01]  /*3f60*/  PRMT R31, R19, 0x7770, RZ ;  /* 0x00007770131f7816 */ /* 0x004fe200000000ff */
[----:B------:R-:W-:Y:S01]  /*3f70*/  VIADD R13, R15, 0xa ;  /* 0x0000000a0f0d7836 */ /* 0x000fe20000000000 */
[C---:B------:R-:W-:Y:S01]  /*3f80*/  IADD3 R12, P6, R29.reuse, R2, RZ ;  /* 0x000000021d0c7210 */ /* 0x040fe20007fde0ff */
[----:B------:R-:W-:Y:S01]  /*3f90*/  VIADD R23, R29, UR6 ;  /* 0x000000061d177c36 */ /* 0x000fe20008000000 */
[----:B------:R2:W-:Y:S01]  /*3fa0*/  @P3 STG.E.U8 desc[UR16][R24.64], R35 ;  /* 0x0000002318003986 */ /* 0x0005e2000c101110 */
[----:B------:R-:W-:Y:S01]  /*3fb0*/  ISETP.LT.AND P4, PT, R14, UR7, !P0 ;  /* 0x000000070e007c0c */ /* 0x000fe2000c781270 */
[----:B------:R-:W-:Y:S01]  /*3fc0*/  VIADD R14, R15, 0xb ;  /* 0x0000000b0f0e7836 */ /* 0x000fe20000000000 */
[----:B------:R-:W-:-:S02]  /*3fd0*/  ISETP.LT.AND P3, PT, R13, UR7, !P0 ;  /* 0x000000070d007c0c */ /* 0x000fc4000c761270 */
[----:B------:R-:W-:Y:S01]  /*3fe0*/  LEA.HI.X.SX32 R13, R29, R0, 0x1, P6 ;  /* 0x000000001d0d7211 */ /* 0x000fe200030f0eff */
[C---:B---3--:R-:W-:Y:S01]  /*3ff0*/  VIADD R27, R23.reuse, UR6 ;  /* 0x00000006171b7c36 */ /* 0x048fe20008000000 */
[----:B------:R-:W-:-:S03]  /*4000*/  IADD3 R20, P6, R23, R2, RZ ;  /* 0x0000000217147210 */ /* 0x000fc60007fde0ff */
[----:B------:R-:W-:Y:S01]  /*4010*/  VIADD R29, R27, UR6 ;  /* 0x000000061b1d7c36 */ /* 0x000fe20008000000 */
[----:B------:R-:W-:Y:S01]  /*4020*/  LEA.HI.X.SX32 R21, R23, R0, 0x1, P6 ;  /* 0x0000000017157211 */ /* 0x000fe200030f0eff */
[----:B------:R3:W-:Y:S01]  /*4030*/  @P2 STG.E.U8 desc[UR16][R12.64], R31 ;  /* 0x0000001f0c002986 */ /* 0x0007e2000c101110 */
[C---:B------:R-:W-:Y:S02]  /*4040*/  IADD3 R22, P6, R27.reuse, R2, RZ ;  /* 0x000000021b167210 */ /* 0x040fe40007fde0ff */
[----:B------:R-:W-:Y:S01]  /*4050*/  ISETP.LT.AND P2, PT, R14, UR7, !P0 ;  /* 0x000000070e007c0c */ /* 0x000fe2000c741270 */
[----:B------:R4:W-:Y:S01]  /*4060*/  @P1 STG.E.U8 desc[UR16][R20.64], R33 ;  /* 0x0000002114001986 */ /* 0x0009e2000c101110 */
[----:B------:R-:W-:Y:S01]  /*4070*/  LEA.HI.X.SX32 R23, R27, R0, 0x1, P6 ;  /* 0x000000001b177211 */ /* 0x000fe200030f0eff */
[----:B------:R-:W-:Y:S01]  /*4080*/  VIADD R14, R15, 0xc ;  /* 0x0000000c0f0e7836 */ /* 0x000fe20000000000 */
[----:B--2---:R-:W-:Y:S02]  /*4090*/  IADD3 R24, P6, R29, R2, RZ ;  /* 0x000000021d187210 */ /* 0x004fe40007fde0ff */
[----:B------:R-:W-:-:S02]  /*40a0*/  PRMT R27, R16, 0x7772, RZ ;  /* 0x00007772101b7816 */ /* 0x000fc400000000ff */
[C---:B------:R-:W-:Y:S01]  /*40b0*/  LEA.HI.X.SX32 R25, R29.reuse, R0, 0x1, P6 ;  /* 0x000000001d197211 */ /* 0x040fe200030f0eff */
[----:B------:R-:W-:Y:S01]  /*40c0*/  VIADD R29, R29, UR6 ;  /* 0x000000061d1d7c36 */ /* 0x000fe20008000000 */
[----:B---3--:R-:W-:Y:S01]  /*40d0*/  PRMT R31, R16, 0x7773, RZ ;  /* 0x00007773101f7816 */ /* 0x008fe200000000ff */
[----:B------:R-:W-:Y:S01]  /*40e0*/  VIADD R13, R15, 0xe ;  /* 0x0000000e0f0d7836 */ /* 0x000fe20000000000 */
[----:B------:R2:W-:Y:S01]  /*40f0*/  @P5 STG.E.U8 desc[UR16][R22.64], R27 ;  /* 0x0000001b16005986 */ /* 0x0005e2000c101110 */
[C---:B----4-:R-:W-:Y:S01]  /*4100*/  VIADD R21, R29.reuse, UR6 ;  /* 0x000000061d157c36 */ /* 0x050fe20008000000 */
[----:B------:R-:W-:Y:S02]  /*4110*/  IADD3 R12, P6, R29, R2, RZ ;  /* 0x000000021d0c7210 */ /* 0x000fe40007fde0ff */
[----:B------:R3:W-:Y:S01]  /*4120*/  @P4 STG.E.U8 desc[UR16][R24.64], R31 ;  /* 0x0000001f18004986 */ /* 0x0007e2000c101110 */
[----:B------:R-:W-:Y:S02]  /*4130*/  ISETP.LT.AND P4, PT, R13, UR7, !P0 ;  /* 0x000000070d007c0c */ /* 0x000fe4000c781270 */
[----:B------:R-:W-:-:S02]  /*4140*/  LEA.HI.X.SX32 R13, R29, R0, 0x1, P6 ;  /* 0x000000001d0d7211 */ /* 0x000fc400030f0eff */
[C---:B------:R-:W-:Y:S02]  /*4150*/  IADD3 R16, P6, R21.reuse, R2, RZ ;  /* 0x0000000215107210 */ /* 0x040fe40007fde0ff */
[----:B------:R-:W-:Y:S01]  /*4160*/  ISETP.LT.AND P1, PT, R14, UR7, !P0 ;  /* 0x000000070e007c0c */ /* 0x000fe2000c721270 */
[----:B--2---:R-:W-:Y:S01]  /*4170*/  VIADD R23, R21, UR6 ;  /* 0x0000000615177c36 */ /* 0x004fe20008000000 */
[----:B------:R-:W-:Y:S01]  /*4180*/  PRMT R29, R17, 0x7772, RZ ;  /* 0x00007772111d7816 */ /* 0x000fe200000000ff */
[----:B------:R-:W-:Y:S01]  /*4190*/  VIADD R14, R15, 0xd ;  /* 0x0000000d0f0e7836 */ /* 0x000fe20000000000 */
[----:B------:R-:W-:Y:S01]  /*41a0*/  PRMT R27, R17, 0x7773, RZ ;  /* 0x00007773111b7816 */ /* 0x000fe200000000ff */
[----:B---3--:R-:W-:Y:S01]  /*41b0*/  VIADD R25, R23, UR6 ;  /* 0x0000000617197c36 */ /* 0x008fe20008000000 */
[----:B------:R-:W-:Y:S01]  /*41c0*/  LEA.HI.X.SX32 R17, R21, R0, 0x1, P6 ;  /* 0x0000000015117211 */ /* 0x000fe200030f0eff */
[----:B------:R2:W-:Y:S01]  /*41d0*/  @P3 STG.E.U8 desc[UR16][R12.64], R29 ;  /* 0x0000001d0c003986 */ /* 0x0005e2000c101110 */
[----:B------:R-:W-:-:S02]  /*41e0*/  IADD3 R20, P6, R23, R2, RZ ;  /* 0x0000000217147210 */ /* 0x000fc40007fde0ff */
[----:B------:R-:W-:Y:S01]  /*41f0*/  ISETP.LT.AND P5, PT, R14, UR7, !P0 ;  /* 0x000000070e007c0c */ /* 0x000fe2000c7a1270 */
[----:B------:R-:W-:Y:S01]  /*4200*/  VIADD R14, R15, 0xf ;  /* 0x0000000f0f0e7836 */ /* 0x000fe20000000000 */
[----:B------:R-:W-:Y:S01]  /*4210*/  LEA.HI.X.SX32 R21, R23, R0, 0x1, P6 ;  /* 0x0000000017157211 */ /* 0x000fe200030f0eff */
[----:B------:R3:W-:Y:S01]  /*4220*/  @P2 STG.E.U8 desc[UR16][R16.64], R27 ;  /* 0x0000001b10002986 */ /* 0x0007e2000c101110 */
[C---:B------:R-:W-:Y:S02]  /*4230*/  IADD3 R22, P6, R25.reuse, R2, RZ ;  /* 0x0000000219167210 */ /* 0x040fe40007fde0ff */
[C---:B------:R-:W-:Y:S02]  /*4240*/  PRMT R31, R18.reuse, 0x7772, RZ ;  /* 0x00007772121f7816 */ /* 0x040fe400000000ff */
[C---:B------:R-:W-:Y:S01]  /*4250*/  LEA.HI.X.SX32 R23, R25.reuse, R0, 0x1, P6 ;  /* 0x0000000019177211 */ /* 0x040fe200030f0eff */
[----:B------:R-:W-:Y:S01]  /*4260*/  VIADD R25, R25, UR6 ;  /* 0x0000000619197c36 */ /* 0x000fe20008000000 */
[----:B--2---:R-:W-:Y:S01]  /*4270*/  PRMT R29, R18, 0x7773, RZ ;  /* 0x00007773121d7816 */ /* 0x004fe200000000ff */
[C---:B------:R-:W-:Y:S01]  /*4280*/  VIADD R13, R15.reuse, 0x12 ;  /* 0x000000120f0d7836 */ /* 0x040fe20000000000 */
[----:B------:R-:W-:Y:S01]  /*4290*/  @P1 STG.E.U8 desc[UR16][R20.64], R31 ;  /* 0x0000001f14001986 */ /* 0x000fe2000c101110 */
[----:B------:R-:W-:Y:S01]  /*42a0*/  ISETP.LT.AND P3, PT, R14, UR7, !P0 ;  /* 0x000000070e007c0c */ /* 0x000fe2000c761270 */
[----:B------:R-:W-:Y:S01]  /*42b0*/  VIADD R14, R15, 0x10 ;  /* 0x000000100f0e7836 */ /* 0x000fe20000000000 */
[C---:B------:R-:W-:Y:S01]  /*42c0*/  IADD3 R12, P6, R25.reuse, R2, RZ ;  /* 0x00000002190c7210 */ /* 0x040fe20007fde0ff */
[----:B---3--:R-:W-:Y:S01]  /*42d0*/  VIADD R17, R25, UR6 ;  /* 0x0000000619117c36 */ /* 0x008fe20008000000 */
[----:B------:R2:W-:Y:S01]  /*42e0*/  @P5 STG.E.U8 desc[UR16][R22.64], R29 ;  /* 0x0000001d16005986 */ /* 0x0005e2000c101110 */
[----:B------:R-:W-:-:S02]  /*42f0*/  ISETP.LT.AND P5, PT, R13, UR7, !P0 ;  /* 0x000000070d007c0c */ /* 0x000fc4000c7a1270 */
[----:B------:R-:W-:Y:S02]  /*4300*/  LEA.HI.X.SX32 R13, R25, R0, 0x1, P6 ;  /* 0x00000000190d7211 */ /* 0x000fe400030f0eff */
[C---:B------:R-:W-:Y:S02]  /*4310*/  PRMT R27, R19.reuse, 0x7773, RZ ;  /* 0x00007773131b7816 */ /* 0x040fe400000000ff */
[----:B------:R-:W-:Y:S01]  /*4320*/  PRMT R25, R19, 0x7772, RZ ;  /* 0x0000777213197816 */ /* 0x000fe200000000ff */
[C---:B------:R-:W-:Y:S01]  /*4330*/  VIADD R19, R17.reuse, UR6 ;  /* 0x0000000611137c36 */ /* 0x040fe20008000000 */
[----:B------:R-:W-:Y:S02]  /*4340*/  IADD3 R16, P6, R17, R2, RZ ;  /* 0x0000000211107210 */ /* 0x000fe40007fde0ff */
[----:B------:R-:W-:Y:S01]  /*4350*/  ISETP.LT.AND P2, PT, R14, UR7, !P0 ;  /* 0x000000070e007c0c */ /* 0x000fe2000c741270 */
[----:B------:R-:W-:Y:S01]  /*4360*/  VIADD R14, R15, 0x11 ;  /* 0x000000110f0e7836 */ /* 0x000fe20000000000 */
[----:B------:R-:W-:Y:S01]  /*4370*/  LEA.HI.X.SX32 R17, R17, R0, 0x1, P6 ;  /* 0x0000000011117211 */ /* 0x000fe200030f0eff */
[C---:B--2---:R-:W-:Y:S01]  /*4380*/  VIADD R23, R19.reuse, UR6 ;  /* 0x0000000613177c36 */ /* 0x044fe20008000000 */
[----:B------:R-:W-:Y:S01]  /*4390*/  IADD3 R18, P6, R19, R2, RZ ;  /* 0x0000000213127210 */ /* 0x000fe20007fde0ff */
[----:B------:R2:W-:Y:S01]  /*43a0*/  @P4 STG.E.U8 desc[UR16][R12.64], R25 ;  /* 0x000000190c004986 */ /* 0x0005e2000c101110 */
[----:B------:R-:W-:Y:S01]  /*43b0*/  ISETP.LT.AND P1, PT, R14, UR7, !P0 ;  /* 0x000000070e007c0c */ /* 0x000fe2000c721270 */
[----:B------:R-:W-:Y:S01]  /*43c0*/  VIADD R14, R15, 0x13 ;  /* 0x000000130f0e7836 */ /* 0x000fe20000000000 */
[----:B------:R-:W-:Y:S01]  /*43d0*/  LEA.HI.X.SX32 R19, R19, R0, 0x1, P6 ;  /* 0x0000000013137211 */ /* 0x000fe200030f0eff */
[----:B------:R3:W-:Y:S01]  /*43e0*/  @P3 STG.E.U8 desc[UR16][R16.64], R27 ;  /* 0x0000001b10003986 */ /* 0x0007e2000c101110 */
[----:B------:R-:W-:-:S02]  /*43f0*/  IADD3 R20, P6, R23, R2, RZ ;  /* 0x0000000217147210 */ /* 0x000fc40007fde0ff */
[C---:B-1----:R-:W-:Y:S02]  /*4400*/  PRMT R29, R8.reuse, 0x7770, RZ ;  /* 0x00007770081d7816 */ /* 0x042fe400000000ff */
[C---:B------:R-:W-:Y:S01]  /*4410*/  LEA.HI.X.SX32 R21, R23.reuse, R0, 0x1, P6 ;  /* 0x0000000017157211 */ /* 0x040fe200030f0eff */
[----:B------:R-:W-:Y:S01]  /*4420*/  VIADD R23, R23, UR6 ;  /* 0x0000000617177c36 */ /* 0x000fe20008000000 */
[----:B------:R-:W-:Y:S01]  /*4430*/  PRMT R31, R8, 0x7771, RZ ;  /* 0x00007771081f7816 */ /* 0x000fe200000000ff */
[C---:B--2---:R-:W-:Y:S01]  /*4440*/  VIADD R13, R15.reuse, 0x16 ;  /* 0x000000160f0d7836 */ /* 0x044fe20000000000 */
[----:B------:R1:W-:Y:S01]  /*4450*/  @P2 STG.E.U8 desc[UR16][R18.64], R29 ;  /* 0x0000001d12002986 */ /* 0x0003e2000c101110 */
[----:B------:R-:W-:Y:S01]  /*4460*/  ISETP.LT.AND P4, PT, R14, UR7, !P0 ;  /* 0x000000070e007c0c */ /* 0x000fe2000c781270 */
[----:B------:R-:W-:Y:S01]  /*4470*/  VIADD R14, R15, 0x14 ;  /* 0x000000140f0e7836 */ /* 0x000fe20000000000 */
[C---:B------:R-:W-:Y:S01]  /*4480*/  IADD3 R12, P6, R23.reuse, R2, RZ ;  /* 0x00000002170c7210 */ /* 0x040fe20007fde0ff */
[----:B---3--:R-:W-:Y:S01]  /*4490*/  VIADD R17, R23, UR6 ;  /* 0x0000000617117c36 */ /* 0x008fe20008000000 */
[----:B------:R2:W-:Y:S01]  /*44a0*/  @P1 STG.E.U8 desc[UR16][R20.64], R31 ;  /* 0x0000001f14001986 */ /* 0x0005e2000c101110 */
[----:B------:R-:W-:-:S02]  /*44b0*/  ISETP.LT.AND P1, PT, R13, UR7, !P0 ;  /* 0x000000070d007c0c */ /* 0x000fc4000c721270 */
[----:B------:R-:W-:Y:S02]  /*44c0*/  LEA.HI.X.SX32 R13, R23, R0, 0x1, P6 ;  /* 0x00000000170d7211 */ /* 0x000fe400030f0eff */
[C---:B------:R-:W-:Y:S01]  /*44d0*/  IADD3 R16, P6, R17.reuse, R2, RZ ;  /* 0x0000000211107210 */ /* 0x040fe20007fde0ff */
[----:B-1----:R-:W-:Y:S01]  /*44e0*/  VIADD R19, R17, UR6 ;  /* 0x0000000611137c36 */ /* 0x002fe20008000000 */
[----:B------:R-:W-:Y:S01]  /*44f0*/  ISETP.LT.AND P3, PT, R14, UR7, !P0 ;  /* 0x000000070e007c0c */ /* 0x000fe2000c761270 */
[----:B------:R-:W-:Y:S01]  /*4500*/  VIADD R14, R15, 0x15 ;  /* 0x000000150f0e7836 */ /* 0x000fe20000000000 */
[----:B------:R-:W-:Y:S01]  /*4510*/  LEA.HI.X.SX32 R17, R17, R0, 0x1, P6 ;  /* 0x0000000011117211 */ /* 0x000fe200030f0eff */
[C---:B------:R-:W-:Y:S01]  /*4520*/  VIADD R23, R19.reuse, UR6 ;  /* 0x0000000613177c36 */ /* 0x040fe20008000000 */
[----:B------:R-:W-:Y:S02]  /*4530*/  IADD3 R18, P6, R19, R2, RZ ;  /* 0x0000000213127210 */ /* 0x000fe40007fde0ff */
[----:B------:R-:W-:Y:S01]  /*4540*/  ISETP.LT.AND P2, PT, R14, UR7, !P0 ;  /* 0x000000070e007c0c */ /* 0x000fe2000c741270 */
[----:B------:R-:W-:Y:S01]  /*4550*/  VIADD R14, R15, 0x17 ;  /* 0x000000170f0e7836 */ /* 0x000fe20000000000 */
[----:B------:R-:W-:-:S02]  /*4560*/  LEA.HI.X.SX32 R19, R19, R0, 0x1, P6 ;  /* 0x0000000013137211 */ /* 0x000fc400030f0eff */
[----:B--2---:R-:W-:Y:S02]  /*4570*/  IADD3 R20, P6, R23, R2, RZ ;  /* 0x0000000217147210 */ /* 0x004fe40007fde0ff */
[C---:B------:R-:W-:Y:S02]  /*4580*/  PRMT R25, R9.reuse, 0x7770, RZ ;  /* 0x0000777009197816 */ /* 0x040fe400000000ff */
[----:B------:R-:W-:Y:S02]  /*4590*/  PRMT R29, R9, 0x7771, RZ ;  /* 0x00007771091d7816 */ /* 0x000fe400000000ff */
[C---:B------:R-:W-:Y:S01]  /*45a0*/  LEA.HI.X.SX32 R21, R23.reuse, R0, 0x1, P6 ;  /* 0x0000000017157211 */ /* 0x040fe200030f0eff */
[----:B------:R-:W-:Y:S01]  /*45b0*/  VIADD R23, R23, UR6 ;  /* 0x0000000617177c36 */ /* 0x000fe20008000000 */
[----:B------:R1:W-:Y:S01]  /*45c0*/  @P5 STG.E.U8 desc[UR16][R12.64], R25 ;  /* 0x000000190c005986 */ /* 0x0003e2000c101110 */
[----:B------:R-:W-:Y:S02]  /*45d0*/  PRMT R27, R10, 0x7770, RZ ;  /* 0x000077700a1b7816 */ /* 0x000fe400000000ff */
[----:B------:R-:W-:Y:S01]  /*45e0*/  ISETP.LT.AND P5, PT, R14, UR7, !P0 ;  /* 0x000000070e007c0c */ /* 0x000fe2000c7a1270 */
[----:B------:R2:W-:Y:S01]  /*45f0*/  @P4 STG.E.U8 desc[UR16][R16.64], R29 ;  /* 0x0000001d10004986 */ /* 0x0005e2000c101110 */
[----:B------:R-:W-:-:S03]  /*4600*/  VIADD R14, R15, 0x18 ;  /* 0x000000180f0e7836 */ /* 0x000fc60000000000 */
[----:B------:R3:W-:Y:S02]  /*4610*/  @P3 STG.E.U8 desc[UR16][R18.64], R27 ;  /* 0x0000001b12003986 */ /* 0x0007e4000c101110 */
[----:B------:R-:W-:Y:S01]  /*4620*/  ISETP.LT.AND P4, PT, R14, UR7, !P0 ;  /* 0x000000070e007c0c */ /* 0x000fe2000c781270 */
[C---:B------:R-:W-:Y:S01]  /*4630*/  VIADD R14, R15.reuse, 0x19 ;  /* 0x000000190f0e7836 */ /* 0x040fe20000000000 */
[----:B-1----:R-:W-:Y:S01]  /*4640*/  PRMT R25, R10, 0x7771, RZ ;  /* 0x000077710a197816 */ /* 0x002fe200000000ff */
[----:B------:R-:W-:Y:S01]  /*4650*/  VIADD R13, R15, 0x1a ;  /* 0x0000001a0f0d7836 */ /* 0x000fe20000000000 */
[C---:B------:R-:W-:Y:S01]  /*4660*/  IADD3 R12, P6, R23.reuse, R2, RZ ;  /* 0x00000002170c7210 */ /* 0x040fe20007fde0ff */
[----:B--2---:R-:W-:Y:S02]  /*4670*/  VIADD R17, R23, UR6 ;  /* 0x0000000617117c36 */ /* 0x004fe40008000000 */
[----:B------:R1:W-:Y:S01]  /*4680*/  @P2 STG.E.U8 desc[UR16][R20.64], R25 ;  /* 0x0000001914002986 */ /* 0x0003e2000c101110 */
[----:B------:R-:W-:-:S02]  /*4690*/  ISETP.LT.AND P2, PT, R13, UR7, !P0 ;  /* 0x000000070d007c0c */ /* 0x000fc4000c741270 */
[----:B------:R-:W-:Y:S01]  /*46a0*/  LEA.HI.X.SX32 R13, R23, R0, 0x1, P6 ;  /* 0x00000000170d7211 */ /* 0x000fe200030f0eff */
[C---:B---3--:R-:W-:Y:S01]  /*46b0*/  VIADD R19, R17.reuse, UR6 ;  /* 0x0000000611137c36 */ /* 0x048fe20008000000 */
[----:B------:R-:W-:Y:S02]  /*46c0*/  IADD3 R16, P6, R17, R2, RZ ;  /* 0x0000000211107210 */ /* 0x000fe40007fde0ff */
[----:B------:R-:W-:Y:S01]  /*46d0*/  ISETP.LT.AND P3, PT, R14, UR7, !P0 ;  /* 0x000000070e007c0c */ /* 0x000fe2000c761270 */
[----:B------:R-:W-:Y:S01]  /*46e0*/  VIADD R23, R19, UR6 ;  /* 0x0000000613177c36 */ /* 0x000fe20008000000 */
[----:B------:R-:W-:Y:S01]  /*46f0*/  LEA.HI.X.SX32 R17, R17, R0, 0x1, P6 ;  /* 0x0000000011117211 */ /* 0x000fe200030f0eff */
[----:B------:R-:W-:Y:S01]  /*4700*/  VIADD R14, R15, 0x1b ;  /* 0x0000001b0f0e7836 */ /* 0x000fe20000000000 */
[----:B------:R-:W-:Y:S02]  /*4710*/  IADD3 R18, P6, R19, R2, RZ ;  /* 0x0000000213127210 */ /* 0x000fe40007fde0ff */
[----:B------:R-:W-:-:S02]  /*4720*/  PRMT R27, R11, 0x7770, RZ ;  /* 0x000077700b1b7816 */ /* 0x000fc400000000ff */
[----:B------:R-:W-:Y:S02]  /*4730*/  LEA.HI.X.SX32 R19, R19, R0, 0x1, P6 ;  /* 0x0000000013137211 */ /* 0x000fe400030f0eff */
[----:B-1----:R-:W-:Y:S01]  /*4740*/  IADD3 R20, P6, R23, R2, RZ ;  /* 0x0000000217147210 */ /* 0x002fe20007fde0ff */
[----:B------:R1:W-:Y:S01]  /*4750*/  @P1 STG.E.U8 desc[UR16][R12.64], R27 ;  /* 0x0000001b0c001986 */ /* 0x0003e2000c101110 */
[----:B------:R-:W-:Y:S02]  /*4760*/  PRMT R29, R11, 0x7771, RZ ;  /* 0x000077710b1d7816 */ /* 0x000fe400000000ff */
[C---:B------:R-:W-:Y:S01]  /*4770*/  LEA.HI.X.SX32 R21, R23.reuse, R0, 0x1, P6 ;  /* 0x0000000017157211 */ /* 0x040fe200030f0eff */
[----:B------:R-:W-:Y:S01]  /*4780*/  VIADD R23, R23, UR6 ;  /* 0x0000000617177c36 */ /* 0x000fe20008000000 */
[----:B------:R-:W-:Y:S01]  /*4790*/  PRMT R25, R8, 0x7772, RZ ;  /* 0x0000777208197816 */ /* 0x000fe200000000ff */
[----:B------:R2:W-:Y:S01]  /*47a0*/  @P5 STG.E.U8 desc[UR16][R16.64], R29 ;  /* 0x0000001d10005986 */ /* 0x0005e2000c101110 */
[----:B------:R-:W-:Y:S01]  /*47b0*/  ISETP.LT.AND P1, PT, R14, UR7, !P0 ;  /* 0x000000070e007c0c */ /* 0x000fe2000c721270 */
[----:B------:R-:W-:-:S02]  /*47c0*/  VIADD R14, R15, 0x1c ;  /* 0x0000001c0f0e7836 */ /* 0x000fc40000000000 */
[----:B------:R3:W-:Y:S01]  /*47d0*/  @P4 STG.E.U8 desc[UR16][R18.64], R25 ;  /* 0x0000001912004986 */ /* 0x0007e2000c101110 */
[----:B-1----:R-:W-:Y:S01]  /*47e0*/  PRMT R27, R8, 0x7773, RZ ;  /* 0x00007773081b7816 */ /* 0x002fe200000000ff */
[----:B------:R-:W-:Y:S01]  /*47f0*/  VIADD R8, R15, 0x1e ;  /* 0x0000001e0f087836 */ /* 0x000fe20000000000 */
[C---:B------:R-:W-:Y:S02]  /*4800*/  IADD3 R12, P6, R23.reuse, R2, RZ ;  /* 0x00000002170c7210 */ /* 0x040fe40007fde0ff */
[----:B------:R-:W-:Y:S01]  /*4810*/  ISETP.LT.AND P5, PT, R14, UR7, !P0 ;  /* 0x000000070e007c0c */ /* 0x000fe2000c7a1270 */
[----:B------:R1:W-:Y:S01]  /*4820*/  @P3 STG.E.U8 desc[UR16][R20.64], R27 ;  /* 0x0000001b14003986 */ /* 0x0003e2000c101110 */
[----:B--2---:R-:W-:Y:S01]  /*4830*/  VIADD R17, R23, UR6 ;  /* 0x0000000617117c36 */ /* 0x004fe20008000000 */
[----:B------:R-:W-:Y:S01]  /*4840*/  ISETP.LT.AND P3, PT, R8, UR7, !P0 ;  /* 0x0000000708007c0c */ /* 0x000fe2000c761270 */
[----:B------:R-:W-:Y:S01]  /*4850*/  VIADD R14, R15, 0x1d ;  /* 0x0000001d0f0e7836 */ /* 0x000fe20000000000 */
[----:B------:R-:W-:Y:S01]  /*4860*/  LEA.HI.X.SX32 R13, R23, R0, 0x1, P6 ;  /* 0x00000000170d7211 */ /* 0x000fe200030f0eff */
[C---:B---3--:R-:W-:Y:S01]  /*4870*/  VIADD R19, R17.reuse, UR6 ;  /* 0x0000000611137c36 */ /* 0x048fe20008000000 */
[----:B------:R-:W-:-:S02]  /*4880*/  IADD3 R8, P6, R17, R2, RZ ;  /* 0x0000000211087210 */ /* 0x000fc40007fde0ff */
[C---:B------:R-:W-:Y:S02]  /*4890*/  PRMT R25, R9.reuse, 0x7772, RZ ;  /* 0x0000777209197816 */ /* 0x040fe400000000ff */
[----:B------:R-:W-:Y:S02]  /*48a0*/  PRMT R23, R9, 0x7773, RZ ;  /* 0x0000777309177816 */ /* 0x000fe400000000ff */
[----:B------:R-:W-:Y:S01]  /*48b0*/  LEA.HI.X.SX32 R9, R17, R0, 0x1, P6 ;  /* 0x0000000011097211 */ /* 0x000fe200030f0eff */
[C---:B-1----:R-:W-:Y:S01]  /*48c0*/  VIADD R21, R19.reuse, UR6 ;  /* 0x0000000613157c36 */ /* 0x042fe20008000000 */
[----:B------:R-:W-:Y:S01]  /*48d0*/  IADD3 R16, P6, R19, R2, RZ ;  /* 0x0000000213107210 */ /* 0x000fe20007fde0ff */
[----:B------:R1:W-:Y:S01]  /*48e0*/  @P2 STG.E.U8 desc[UR16][R12.64], R25 ;  /* 0x000000190c002986 */ /* 0x0003e2000c101110 */
[----:B------:R-:W-:Y:S01]  /*48f0*/  ISETP.LT.AND P4, PT, R14, UR7, !P0 ;  /* 0x000000070e007c0c */ /* 0x000fe2000c781270 */
[----:B------:R-:W-:Y:S01]  /*4900*/  VIADD R14, R15, 0x1f ;  /* 0x0000001f0f0e7836 */ /* 0x000fe20000000000 */
[----:B------:R-:W-:Y:S01]  /*4910*/  LEA.HI.X.SX32 R17, R19, R0, 0x1, P6 ;  /* 0x0000000013117211 */ /* 0x000fe200030f0eff */
[----:B------:R2:W-:Y:S01]  /*4920*/  @P1 STG.E.U8 desc[UR16][R8.64], R23 ;  /* 0x0000001708001986 */ /* 0x0005e2000c101110 */
[----:B------:R-:W-:-:S02]  /*4930*/  IADD3 R18, P6, R21, R2, RZ ;  /* 0x0000000215127210 */ /* 0x000fc40007fde0ff */
[----:B------:R-:W-:Y:S02]  /*4940*/  PRMT R27, R10, 0x7772, RZ ;  /* 0x000077720a1b7816 */ /* 0x000fe400000000ff */
[C---:B------:R-:W-:Y:S01]  /*4950*/  LEA.HI.X.SX32 R19, R21.reuse, R0, 0x1, P6 ;  /* 0x0000000015137211 */ /* 0x040fe200030f0eff */
[----:B------:R-:W-:Y:S01]  /*4960*/  VIADD R21, R21, UR6 ;  /* 0x0000000615157c36 */ /* 0x000fe20008000000 */
[----:B------:R-:W-:Y:S01]  /*4970*/  ISETP.LT.AND P2, PT, R14, UR7, !P0 ;  /* 0x000000070e007c0c */ /* 0x000fe2000c741270 */
[----:B------:R3:W-:Y:S01]  /*4980*/  @P5 STG.E.U8 desc[UR16][R16.64], R27 ;  /* 0x0000001b10005986 */ /* 0x0007e2000c101110 */
[----:B-1----:R-:W-:Y:S01]  /*4990*/  PRMT R25, R10, 0x7773, RZ ;  /* 0x000077730a197816 */ /* 0x002fe200000000ff */
[----:B------:R-:W-:Y:S02]  /*49a0*/  VIADD R13, R21, UR6 ;  /* 0x00000006150d7c36 */ /* 0x000fe40008000000 */
[----:B--2---:R-:W-:Y:S01]  /*49b0*/  VIADD R9, R15, 0x22 ;  /* 0x000000220f097836 */ /* 0x004fe20000000000 */
[----:B------:R-:W-:Y:S01]  /*49c0*/  IADD3 R8, P6, R21, R2, RZ ;  /* 0x0000000215087210 */ /* 0x000fe20007fde0ff */
[----:B------:R1:W-:Y:S01]  /*49d0*/  @P4 STG.E.U8 desc[UR16][R18.64], R25 ;  /* 0x0000001912004986 */ /* 0x0003e2000c101110 */
[----:B------:R-:W-:Y:S01]  /*49e0*/  VIADD R12, R15, 0x23 ;  /* 0x000000230f0c7836 */ /* 0x000fe20000000000 */
[----:B------:R-:W-:Y:S01]  /*49f0*/  PRMT R23, R11, 0x7773, RZ ;  /* 0x000077730b177816 */ /* 0x000fe200000000ff */
[----:B------:R-:W-:Y:S01]  /*4a00*/  VIADD R14, R15, 0x20 ;  /* 0x000000200f0e7836 */ /* 0x000fe20000000000 */
[----:B------:R-:W-:-:S02]  /*4a10*/  ISETP.LT.AND P4, PT, R9, UR7, !P0 ;  /* 0x0000000709007c0c */ /* 0x000fc4000c781270 */
[----:B------:R-:W-:Y:S01]  /*4a20*/  LEA.HI.X.SX32 R9, R21, R0, 0x1, P6 ;  /* 0x0000000015097211 */ /* 0x000fe200030f0eff */
[----:B---3--:R-:W-:Y:S01]  /*4a30*/  VIADD R17, R13, UR6 ;  /* 0x000000060d117c36 */ /* 0x008fe20008000000 */
[----:B------:R-:W-:Y:S02]  /*4a40*/  PRMT R21, R11, 0x7772, RZ ;  /* 0x000077720b157816 */ /* 0x000fe400000000ff */
[C---:B------:R-:W-:Y:S02]  /*4a50*/  IADD3 R10, P6, R13.reuse, R2, RZ ;  /* 0x000000020d0a7210 */ /* 0x040fe40007fde0ff */
[----:B------:R-:W-:Y:S01]  /*4a60*/  ISETP.LT.AND P1, PT, R14, UR7, !P0 ;  /* 0x000000070e007c0c */ /* 0x000fe2000c721270 */
[----:B------:R2:W-:Y:S01]  /*4a70*/  @P3 STG.E.U8 desc[UR16][R8.64], R21 ;  /* 0x0000001508003986 */ /* 0x0005e2000c101110 */
[----:B------:R-:W-:Y:S01]  /*4a80*/  LEA.HI.X.SX32 R11, R13, R0, 0x1, P6 ;  /* 0x000000000d0b7211 */ /* 0x000fe200030f0eff */
[----:B------:R-:W-:Y:S01]  /*4a90*/  VIADD R14, R15, 0x21 ;  /* 0x000000210f0e7836 */ /* 0x000fe20000000000 */
[----:B------:R-:W-:-:S02]  /*4aa0*/  ISETP.LT.AND P3, PT, R12, UR7, !P0 ;  /* 0x000000070c007c0c */ /* 0x000fc4000c761270 */
[C---:B------:R-:W-:Y:S01]  /*4ab0*/  IADD3 R12, P6, R17.reuse, R2, RZ ;  /* 0x00000002110c7210 */ /* 0x040fe20007fde0ff */
[----:B------:R3:W-:Y:S01]  /*4ac0*/  @P2 STG.E.U8 desc[UR16][R10.64], R23 ;  /* 0x000000170a002986 */ /* 0x0007e2000c101110 */
[----:B0-----:R-:W-:Y:S02]  /*4ad0*/  PRMT R27, R4, 0x7770, RZ ;  /* 0x00007770041b7816 */ /* 0x001fe400000000ff */
[C---:B------:R-:W-:Y:S01]  /*4ae0*/  LEA.HI.X.SX32 R13, R17.reuse, R0, 0x1, P6 ;  /* 0x00000000110d7211 */ /* 0x040fe200030f0eff */
[----:B------:R-:W-:Y:S01]  /*4af0*/  VIADD R17, R17, UR6 ;  /* 0x0000000611117c36 */ /* 0x000fe20008000000 */
[----:B------:R-:W-:Y:S01]  /*4b00*/  ISETP.LT.AND P5, PT, R14, UR7, !P0 ;  /* 0x000000070e007c0c */ /* 0x000fe2000c7a1270 */
[----:B------:R-:W-:Y:S01]  /*4b10*/  VIADD R14, R15, 0x24 ;  /* 0x000000240f0e7836 */ /* 0x000fe20000000000 */
[----:B-1----:R-:W-:Y:S01]  /*4b20*/  PRMT R25, R5, 0x7770, RZ ;  /* 0x0000777005197816 */ /* 0x002fe200000000ff */
[C---:B------:R-:W-:Y:S01]  /*4b30*/  VIADD R19, R17.reuse, UR6 ;  /* 0x0000000611137c36 */ /* 0x040fe20008000000 */
[----:B--2---:R-:W-:Y:S01]  /*4b40*/  IADD3 R8, P6, R17, R2, RZ ;  /* 0x0000000211087210 */ /* 0x004fe20007fde0ff */
[----:B------:R0:W-:Y:S01]  /*4b50*/  @P1 STG.E.U8 desc[UR16][R12.64], R27 ;  /* 0x0000001b0c001986 */ /* 0x0001e2000c101110 */
[----:B------:R-:W-:Y:S01]  /*4b60*/  ISETP.LT.AND P2, PT, R14, UR7, !P0 ;  /* 0x000000070e007c0c */ /* 0x000fe2000c741270 */
[----:B------:R-:W-:Y:S01]  /*4b70*/  VIADD R14, R15, 0x25 ;  /* 0x000000250f0e7836 */ /* 0x000fe20000000000 */
[----:B------:R-:W-:Y:S01]  /*4b80*/  LEA.HI.X.SX32 R9, R17, R0, 0x1, P6 ;  /* 0x0000000011097211 */ /* 0x000fe200030f0eff */
[C---:B------:R-:W-:Y:S01]  /*4b90*/  VIADD R17, R19.reuse, UR6 ;  /* 0x0000000613117c36 */ /* 0x040fe20008000000 */
[----:B---3--:R-:W-:-:S02]  /*4ba0*/  IADD3 R10, P6, R19, R2, RZ ;  /* 0x00000002130a7210 */ /* 0x008fc40007fde0ff */
[----:B------:R-:W-:Y:S02]  /*4bb0*/  PRMT R23, R4, 0x7771, RZ ;  /* 0x0000777104177816 */ /* 0x000fe400000000ff */
[----:B------:R-:W-:Y:S01]  /*4bc0*/  LEA.HI.X.SX32 R11, R19, R0, 0x1, P6 ;  /* 0x00000000130b7211 */ /* 0x000fe200030f0eff */
[----:B------:R-:W-:Y:S01]  /*4bd0*/  VIADD R19, R17, UR6 ;  /* 0x0000000611137c36 */ /* 0x000fe20008000000 */
[----:B------:R-:W-:Y:S01]  /*4be0*/  PRMT R21, R5, 0x7771, RZ ;  /* 0x0000777105157816 */ /* 0x000fe200000000ff */
[----:B------:R1:W-:Y:S01]  /*4bf0*/  @P5 STG.E.U8 desc[UR16][R8.64], R23 ;  /* 0x0000001708005986 */ /* 0x0003e2000c101110 */
[C---:B0-----:R-:W-:Y:S02]  /*4c00*/  IADD3 R12, P6, R17.reuse, R2, RZ ;  /* 0x00000002110c7210 */ /* 0x041fe40007fde0ff */
[----:B------:R-:W-:Y:S01]  /*4c10*/  ISETP.LT.AND P1, PT, R14, UR7, !P0 ;  /* 0x000000070e007c0c */ /* 0x000fe2000c721270 */
[----:B------:R0:W-:Y:S01]  /*4c20*/  @P4 STG.E.U8 desc[UR16][R10.64], R25 ;  /* 0x000000190a004986 */ /* 0x0001e2000c101110 */
[----:B------:R-:W-:Y:S01]  /*4c30*/  LEA.HI.X.SX32 R13, R17, R0, 0x1, P6 ;  /* 0x00000000110d7211 */ /* 0x000fe200030f0eff */
[----:B------:R-:W-:Y:S01]  /*4c40*/  VIADD R14, R15, 0x26 ;  /* 0x000000260f0e7836 */ /* 0x000fe20000000000 */
[----:B------:R-:W-:-:S02]  /*4c50*/  IADD3 R16, P6, R19, R2, RZ ;  /* 0x0000000213107210 */ /* 0x000fc40007fde0ff */
[----:B------:R-:W-:Y:S01]  /*4c60*/  PRMT R27, R4, 0x7773, RZ ;  /* 0x00007773041b7816 */ /* 0x000fe200000000ff */
[----:B------:R2:W-:Y:S01]  /*4c70*/  @P3 STG.E.U8 desc[UR16][R12.64], R21 ;  /* 0x000000150c003986 */ /* 0x0005e2000c101110 */
[C---:B------:R-:W-:Y:S01]  /*4c80*/  LEA.HI.X.SX32 R17, R19.reuse, R0, 0x1, P6 ;  /* 0x0000000013117211 */ /* 0x040fe200030f0eff */
[----:B------:R-:W-:Y:S01]  /*4c90*/  VIADD R19, R19, UR6 ;  /* 0x0000000613137c36 */ /* 0x000fe20008000000 */
[----:B-1----:R-:W-:Y:S01]  /*4ca0*/  PRMT R23, R6, 0x7770, RZ ;  /* 0x0000777006177816 */ /* 0x002fe200000000ff */
[----:B------:R-:W-:Y:S01]  /*4cb0*/  VIADD R9, R15, 0x29 ;  /* 0x000000290f097836 */ /* 0x000fe20000000000 */
[----:B------:R-:W-:Y:S01]  /*4cc0*/  ISETP.LT.AND P5, PT, R14, UR7, !P0 ;  /* 0x000000070e007c0c */ /* 0x000fe2000c7a1270 */
[C---:B0-----:R-:W-:Y:S01]  /*4cd0*/  VIADD R11, R19.reuse, UR6 ;  /* 0x00000006130b7c36 */ /* 0x041fe20008000000 */
[----:B------:R-:W-:Y:S01]  /*4ce0*/  IADD3 R8, P6, R19, R2, RZ ;  /* 0x0000000213087210 */ /* 0x000fe20007fde0ff */
[----:B------:R0:W-:Y:S01]  /*4cf0*/  @P2 STG.E.U8 desc[UR16][R16.64], R23 ;  /* 0x0000001710002986 */ /* 0x0001e2000c101110 */
[----:B------:R-:W-:Y:S01]  /*4d00*/  ISETP.LT.AND P2, PT, R9, UR7, !P0 ;  /* 0x0000000709007c0c */ /* 0x000fe2000c741270 */
[----:B------:R-:W-:Y:S01]  /*4d10*/  VIADD R14, R15, 0x27 ;  /* 0x000000270f0e7836 */ /* 0x000fe20000000000 */
[----:B------:R-:W-:Y:S01]  /*4d20*/  LEA.HI.X.SX32 R9, R19, R0, 0x1, P6 ;  /* 0x0000000013097211 */ /* 0x000fe200030f0eff */
[C---:B--2---:R-:W-:Y:S01]  /*4d30*/  VIADD R13, R11.reuse, UR6 ;  /* 0x000000060b0d7c36 */ /* 0x044fe20008000000 */
[----:B------:R-:W-:-:S02]  /*4d40*/  IADD3 R10, P6, R11, R2, RZ ;  /* 0x000000020b0a7210 */ /* 0x000fc40007fde0ff */
[----:B------:R-:W-:Y:S01]  /*4d50*/  ISETP.LT.AND P4, PT, R14, UR7, !P0 ;  /* 0x000000070e007c0c */ /* 0x000fe2000c781270 */
[----:B------:R-:W-:Y:S01]  /*4d60*/  VIADD R19, R13, UR6 ;  /* 0x000000060d137c36 */ /* 0x000fe20008000000 */
[----:B------:R-:W-:Y:S01]  /*4d70*/  LEA.HI.X.SX32 R11, R11, R0, 0x1, P6 ;  /* 0x000000000b0b7211 */ /* 0x000fe200030f0eff */
[----:B------:R-:W-:Y:S01]  /*4d80*/  VIADD R14, R15, 0x28 ;  /* 0x000000280f0e7836 */ /* 0x000fe20000000000 */
[C---:B------:R-:W-:Y:S02]  /*4d90*/  IADD3 R12, P6, R13.reuse, R2, RZ ;  /* 0x000000020d0c7210 */ /* 0x040fe40007fde0ff */
[----:B------:R-:W-:Y:S02]  /*4da0*/  PRMT R21, R6, 0x7771, RZ ;  /* 0x0000777106157816 */ /* 0x000fe400000000ff */
[----:B------:R-:W-:Y:S02]  /*4db0*/  LEA.HI.X.SX32 R13, R13, R0, 0x1, P6 ;  /* 0x000000000d0d7211 */ /* 0x000fe400030f0eff */
[----:B0-----:R-:W-:Y:S01]  /*4dc0*/  IADD3 R16, P6, R19, R2, RZ ;  /* 0x0000000213107210 */ /* 0x001fe20007fde0ff */
[----:B------:R0:W-:Y:S01]  /*4dd0*/  @P1 STG.E.U8 desc[UR16][R8.64], R21 ;  /* 0x0000001508001986 */ /* 0x0001e2000c101110 */
[----:B------:R-:W-:Y:S01]  /*4de0*/  ISETP.LT.AND P3, PT, R14, UR7, !P0 ;  /* 0x000000070e007c0c */ /* 0x000fe2000c761270 */
[----:B------:R-:W-:Y:S01]  /*4df0*/  VIADD R14, R15, 0x2a ;  /* 0x0000002a0f0e7836 */ /* 0x000fe20000000000 */
[C---:B------:R-:W-:Y:S01]  /*4e00*/  LEA.HI.X.SX32 R17, R19.reuse, R0, 0x1, P6 ;  /* 0x0000000013117211 */ /* 0x040fe200030f0eff */
[----:B------:R-:W-:Y:S01]  /*4e10*/  VIADD R19, R19, UR6 ;  /* 0x0000000613137c36 */ /* 0x000fe20008000000 */
[----:B------:R-:W-:-:S02]  /*4e20*/  PRMT R25, R7, 0x7770, RZ ;  /* 0x0000777007197816 */ /* 0x000fc400000000ff */
[----:B------:R-:W-:Y:S02]  /*4e30*/  PRMT R23, R7, 0x7771, RZ ;  /* 0x0000777107177816 */ /* 0x000fe400000000ff */
[C---:B------:R-:W-:Y:S01]  /*4e40*/  IADD3 R18, P6, R19.reuse, R2, RZ ;  /* 0x0000000213127210 */ /* 0x040fe20007fde0ff */
[----:B------:R1:W-:Y:S01]  /*4e50*/  @P5 STG.E.U8 desc[UR16][R10.64], R25 ;  /* 0x000000190a005986 */ /* 0x0003e2000c101110 */
[----:B------:R-:W-:Y:S01]  /*4e60*/  ISETP.LT.AND P1, PT, R14, UR7, !P0 ;  /* 0x000000070e007c0c */ /* 0x000fe2000c721270 */
[----:B0-----:R-:W-:Y:S01]  /*4e70*/  VIADD R9, R19, UR6 ;  /* 0x0000000613097c36 */ /* 0x001fe20008000000 */
[----:B------:R-:W-:Y:S01]  /*4e80*/  PRMT R21, R4, 0x7772, RZ ;  /* 0x0000777204157816 */ /* 0x000fe200000000ff */
[----:B------:R-:W-:Y:S01]  /*4e90*/  VIADD R8, R15, 0x2d ;  /* 0x0000002d0f087836 */ /* 0x000fe20000000000 */
[----:B------:R0:W-:Y:S01]  /*4ea0*/  @P4 STG.E.U8 desc[UR16][R12.64], R23 ;  /* 0x000000170c004986 */ /* 0x0001e2000c101110 */
[----:B------:R-:W-:Y:S01]  /*4eb0*/  LEA.HI.X.SX32 R19, R19, R0, 0x1, P6 ;  /* 0x0000000013137211 */ /* 0x000fe200030f0eff */
[----:B------:R-:W-:-:S02]  /*4ec0*/  VIADD R14, R15, 0x2b ;  /* 0x0000002b0f0e7836 */ /* 0x000fc40000000000 */
[----:B------:R2:W-:Y:S01]  /*4ed0*/  @P3 STG.E.U8 desc[UR16][R16.64], R21 ;  /* 0x0000001510003986 */ /* 0x0005e2000c101110 */
[----:B------:R-:W-:Y:S01]  /*4ee0*/  ISETP.LT.AND P3, PT, R8, UR7, !P0 ;  /* 0x0000000708007c0c */ /* 0x000fe2000c761270 */
[----:B------:R-:W-:Y:S01]  /*4ef0*/  VIADD R8, R15, 0x2e ;  /* 0x0000002e0f087836 */ /* 0x000fe20000000000 */
[----:B-1----:R-:W-:Y:S01]  /*4f00*/  PRMT R25, R5, 0x7772, RZ ;  /* 0x0000777205197816 */ /* 0x002fe200000000ff */
[----:B------:R-:W-:Y:S01]  /*4f10*/  VIADD R11, R9, UR6 ;  /* 0x00000006090b7c36 */ /* 0x000fe20008000000 */
[----:B------:R1:W-:Y:S01]  /*4f20*/  @P2 STG.E.U8 desc[UR16][R18.64], R27 ;  /* 0x0000001b12002986 */ /* 0x0003e2000c101110 */
[----:B------:R-:W-:Y:S01]  /*4f30*/  VIADD R4, R15, 0x2f ;  /* 0x0000002f0f047836 */ /* 0x000fe20000000000 */
[----:B------:R-:W-:Y:S02]  /*4f40*/  ISETP.LT.AND P2, PT, R8, UR7, !P0 ;  /* 0x0000000708007c0c */ /* 0x000fe4000c741270 */
[----:B0-----:R-:W-:Y:S02]  /*4f50*/  IADD3 R12, P6, R9, R2, RZ ;  /* 0x00000002090c7210 */ /* 0x001fe40007fde0ff */
[----:B------:R-:W-:Y:S01]  /*4f60*/  ISETP.LT.AND P5, PT, R14, UR7, !P0 ;  /* 0x000000070e007c0c */ /* 0x000fe2000c7a1270 */
[----:B--2---:R-:W-:Y:S01]  /*4f70*/  VIADD R21, R11, UR6 ;  /* 0x000000060b157c36 */ /* 0x004fe20008000000 */
[----:B------:R-:W-:Y:S01]  /*4f80*/  LEA.HI.X.SX32 R13, R9, R0, 0x1, P6 ;  /* 0x00000000090d7211 */ /* 0x000fe200030f0eff */
[----:B------:R-:W-:Y:S01]  /*4f90*/  VIADD R14, R15, 0x2c ;  /* 0x0000002c0f0e7836 */ /* 0x000fe20000000000 */
[----:B------:R-:W-:Y:S01]  /*4fa0*/  IADD3 R16, P6, R11, R2, RZ ;  /* 0x000000020b107210 */ /* 0x000fe20007fde0ff */
[----:B-1----:R-:W-:-:S02]  /*4fb0*/  VIADD R19, R21, UR6 ;  /* 0x0000000615137c36 */ /* 0x002fc40008000000 */
[----:B------:R0:W-:Y:S01]  /*4fc0*/  @P1 STG.E.U8 desc[UR16][R12.64], R25 ;  /* 0x000000190c001986 */ /* 0x0001e2000c101110 */
[----:B------:R-:W-:Y:S02]  /*4fd0*/  LEA.HI.X.SX32 R17, R11, R0, 0x1, P6 ;  /* 0x000000000b117211 */ /* 0x000fe400030f0eff */
[----:B------:R-:W-:Y:S01]  /*4fe0*/  ISETP.LT.AND P1, PT, R4, UR7, !P0 ;  /* 0x0000000704007c0c */ /* 0x000fe2000c721270 */
[----:B------:R1:W2:Y:S01]  /*4ff0*/  LDS.128 R8, [R3] ;  /* 0x0000000003087984 */ /* 0x0002a20000000c00 */
[----:B------:R-:W-:Y:S02]  /*5000*/  IADD3 R4, P6, R21, R2, RZ ;  /* 0x0000000215047210 */ /* 0x000fe40007fde0ff */
[----:B------:R-:W-:Y:S02]  /*5010*/  PRMT R23, R5, 0x7773, RZ ;  /* 0x0000777305177816 */ /* 0x000fe400000000ff */
[----:B------:R-:W-:Y:S02]  /*5020*/  LEA.HI.X.SX32 R5, R21, R0, 0x1, P6 ;  /* 0x0000000015057211 */ /* 0x000fe400030f0eff */
[----:B------:R-:W-:Y:S01]  /*5030*/  ISETP.LT.AND P4, PT, R14, UR7, !P0 ;  /* 0x000000070e007c0c */ /* 0x000fe2000c781270 */
[----:B------:R3:W-:Y:S01]  /*5040*/  @P5 STG.E.U8 desc[UR16][R16.64], R23 ;  /* 0x0000001710005986 */ /* 0x0007e2000c101110 */
[----:B0-----:R-:W-:Y:S01]  /*5050*/  IADD3 R12, P6, R19, R2, RZ ;  /* 0x00000002130c7210 */ /* 0x001fe20007fde0ff */
[C---:B-1----:R-:W-:Y:S01]  /*5060*/  VIADD R3, R15.reuse, 0x32 ;  /* 0x000000320f037836 */ /* 0x042fe20000000000 */
[C---:B------:R-:W-:Y:S01]  /*5070*/  PRMT R25, R6.reuse, 0x7772, RZ ;  /* 0x0000777206197816 */ /* 0x040fe200000000ff */
[----:B------:R-:W-:Y:S01]  /*5080*/  VIADD R14, R15, 0x30 ;  /* 0x000000300f0e7836 */ /* 0x000fe20000000000 */
[C---:B------:R-:W-:Y:S01]  /*5090*/  LEA.HI.X.SX32 R13, R19.reuse, R0, 0x1, P6 ;  /* 0x00000000130d7211 */ /* 0x040fe200030f0eff */
[----:B------:R-:W-:Y:S01]  /*50a0*/  VIADD R19, R19, UR6 ;  /* 0x0000000613137c36 */ /* 0x000fe20008000000 */
[----:B------:R-:W-:-:S02]  /*50b0*/  PRMT R27, R6, 0x7773, RZ ;  /* 0x00007773061b7816 */ /* 0x000fc400000000ff */
[----:B------:R-:W-:Y:S01]  /*50c0*/  ISETP.LT.AND P5, PT, R14, UR7, !P0 ;  /* 0x000000070e007c0c */ /* 0x000fe2000c7a1270 */
[C---:B------:R-:W-:Y:S01]  /*50d0*/  VIADD R21, R19.reuse, UR6 ;  /* 0x0000000613157c36 */ /* 0x040fe20008000000 */
[----:B---3--:R-:W-:Y:S01]  /*50e0*/  IADD3 R16, P6, R19, R2, RZ ;  /* 0x0000000213107210 */ /* 0x008fe20007fde0ff */
[----:B------:R0:W-:Y:S01]  /*50f0*/  @P4 STG.E.U8 desc[UR16][R4.64], R25 ;  /* 0x0000001904004986 */ /* 0x0001e2000c101110 */
[----:B------:R-:W-:Y:S01]  /*5100*/  PRMT R23, R7, 0x7773, RZ ;  /* 0x0000777307177816 */ /* 0x000fe200000000ff */
[----:B------:R-:W-:Y:S01]  /*5110*/  VIADD R14, R15, 0x31 ;  /* 0x000000310f0e7836 */ /* 0x000fe20000000000 */
[----:B------:R-:W-:Y:S01]  /*5120*/  LEA.HI.X.SX32 R17, R19, R0, 0x1, P6 ;  /* 0x0000000013117211 */ /* 0x000fe200030f0eff */
[----:B------:R1:W-:Y:S01]  /*5130*/  @P3 STG.E.U8 desc[UR16][R12.64], R27 ;  /* 0x0000001b0c003986 */ /* 0x0003e2000c101110 */
[----:B------:R-:W-:Y:S01]  /*5140*/  ISETP.LT.AND P3, PT, R3, UR7, !P0 ;  /* 0x0000000703007c0c */ /* 0x000fe2000c761270 */
[----:B------:R-:W-:Y:S01]  /*5150*/  VIADD R3, R15, 0x33 ;  /* 0x000000330f037836 */ /* 0x000fe20000000000 */
[----:B------:R-:W-:-:S02]  /*5160*/  ISETP.LT.AND P4, PT, R14, UR7, !P0 ;  /* 0x000000070e007c0c */ /* 0x000fc4000c781270 */
[----:B0-----:R-:W-:Y:S01]  /*5170*/  PRMT R25, R7, 0x7772, RZ ;  /* 0x0000777207197816 */ /* 0x001fe200000000ff */
[C---:B------:R-:W-:Y:S01]  /*5180*/  VIADD R7, R21.reuse, UR6 ;  /* 0x0000000615077c36 */ /* 0x040fe20008000000 */
[----:B------:R-:W-:-:S03]  /*5190*/  IADD3 R4, P6, R21, R2, RZ ;  /* 0x0000000215047210 */ /* 0x000fc60007fde0ff */
[----:B------:R-:W-:Y:S01]  /*51a0*/  VIADD R19, R7, UR6 ;  /* 0x0000000607137c36 */ /* 0x000fe20008000000 */
[----:B------:R-:W-:Y:S01]  /*51b0*/  LEA.HI.X.SX32 R5, R21, R0, 0x1, P6 ;  /* 0x0000000015057211 */ /* 0x000fe200030f0eff */
[----:B------:R-:W-:Y:S01]  /*51c0*/  @P2 STG.E.U8 desc[UR16][R16.64], R25 ;  /* 0x0000001910002986 */ /* 0x000fe2000c101110 */
[----:B------:R-:W-:Y:S02]  /*51d0*/  IADD3 R6, P6, R7, R2, RZ ;  /* 0x0000000207067210 */ /* 0x000fe40007fde0ff */
[----:B------:R-:W-:Y:S01]  /*51e0*/  ISETP.LT.AND P2, PT, R3, UR7, !P0 ;  /* 0x0000000703007c0c */ /* 0x000fe2000c741270 */
[----:B------:R-:W-:Y:S01]  /*51f0*/  VIADD R3, R15, 0x34 ;  /* 0x000000340f037836 */ /* 0x000fe20000000000 */
[----:B------:R-:W-:Y:S01]  /*5200*/  LEA.HI.X.SX32 R7, R7, R0, 0x1, P6 ;  /* 0x0000000007077211 */ /* 0x000fe200030f0eff */
[----:B------:R0:W-:Y:S01]  /*5210*/  @P1 STG.E.U8 desc[UR16][R4.64], R23 ;  /* 0x0000001704001986 */ /* 0x0001e2000c101110 */
[----:B-1----:R-:W-:Y:S02]  /*5220*/  IADD3 R12, P6, R19, R2, RZ ;  /* 0x00000002130c7210 */ /* 0x002fe40007fde0ff */
[----:B--2---:R-:W-:-:S02]  /*5230*/  PRMT R27, R8, 0x7770, RZ ;  /* 0x00007770081b7816 */ /* 0x004fc400000000ff */
[----:B------:R-:W-:Y:S01]  /*5240*/  ISETP.LT.AND P1, PT, R3, UR7, !P0 ;  /* 0x0000000703007c0c */ /* 0x000fe2000c721270 */
[----:B------:R-:W-:Y:S01]  /*5250*/  VIADD R3, R15, 0x35 ;  /* 0x000000350f037836 */ /* 0x000fe20000000000 */
[C---:B------:R-:W-:Y:S01]  /*5260*/  LEA.HI.X.SX32 R13, R19.reuse, R0, 0x1, P6 ;  /* 0x00000000130d7211 */ /* 0x040fe200030f0eff */
[----:B------:R-:W-:Y:S01]  /*5270*/  VIADD R19, R19, UR6 ;  /* 0x0000000613137c36 */ /* 0x000fe20008000000 */
[----:B------:R1:W-:Y:S01]  /*5280*/  @P5 STG.E.U8 desc[UR16][R6.64], R27 ;  /* 0x0000001b06005986 */ /* 0x0003e2000c101110 */
[----:B------:R-:W-:Y:S02]  /*5290*/  PRMT R21, R8, 0x7771, RZ ;  /* 0x0000777108157816 */ /* 0x000fe400000000ff */
[----:B------:R-:W-:Y:S01]  /*52a0*/  ISETP.LT.AND P5, PT, R3, UR7, !P0 ;  /* 0x0000000703007c0c */ /* 0x000fe2000c7a1270 */
[----:B------:R-:W-:Y:S01]  /*52b0*/  VIADD R3, R15, 0x36 ;  /* 0x000000360f037836 */ /* 0x000fe20000000000 */
[C---:B0-----:R-:W-:Y:S01]  /*52c0*/  IADD3 R4, P6, R19.reuse, R2, RZ ;  /* 0x0000000213047210 */ /* 0x041fe20007fde0ff */
[----:B------:R-:W-:Y:S01]  /*52d0*/  VIADD R17, R19, UR6 ;  /* 0x0000000613117c36 */ /* 0x000fe20008000000 */
[----:B------:R0:W-:Y:S01]  /*52e0*/  @P4 STG.E.U8 desc[UR16][R12.64], R21 ;  /* 0x000000150c004986 */ /* 0x0001e2000c101110 */
[----:B------:R-:W-:-:S02]  /*52f0*/  PRMT R25, R9, 0x7771, RZ ;  /* 0x0000777109197816 */ /* 0x000fc400000000ff */
[----:B------:R-:W-:Y:S01]  /*5300*/  LEA.HI.X.SX32 R5, R19, R0, 0x1, P6 ;  /* 0x0000000013057211 */ /* 0x000fe200030f0eff */
[----:B------:R-:W-:Y:S01]  /*5310*/  VIADD R19, R17, UR6 ;  /* 0x0000000611137c36 */ /* 0x000fe20008000000 */
[----:B------:R-:W-:Y:S01]  /*5320*/  ISETP.LT.AND P4, PT, R3, UR7, !P0 ;  /* 0x0000000703007c0c */ /* 0x000fe2000c781270 */
[----:B------:R-:W-:Y:S01]  /*5330*/  VIADD R3, R15, 0x37 ;  /* 0x000000370f037836 */ /* 0x000fe20000000000 */
[----:B-1----:R-:W-:Y:S02]  /*5340*/  IADD3 R6, P6, R17, R2, RZ ;  /* 0x0000000211067210 */ /* 0x002fe40007fde0ff */
[----:B------:R-:W-:Y:S02]  /*5350*/  PRMT R27, R9, 0x7770, RZ ;  /* 0x00007770091b7816 */ /* 0x000fe400000000ff */
[----:B------:R-:W-:Y:S01]  /*5360*/  LEA.HI.X.SX32 R7, R17, R0, 0x1, P6 ;  /* 0x0000000011077211 */ /* 0x000fe200030f0eff */
[C---:B0-----:R-:W-:Y:S01]  /*5370*/  VIADD R21, R19.reuse, UR6 ;  /* 0x0000000613157c36 */ /* 0x041fe20008000000 */
[----:B------:R-:W-:Y:S01]  /*5380*/  IADD3 R12, P6, R19, R2, RZ ;  /* 0x00000002130c7210 */ /* 0x000fe20007fde0ff */
[----:B------:R0:W-:Y:S01]  /*5390*/  @P3 STG.E.U8 desc[UR16][R4.64], R27 ;  /* 0x0000001b04003986 */ /* 0x0001e2000c101110 */
[----:B------:R-:W-:Y:S01]  /*53a0*/  ISETP.LT.AND P3, PT, R3, UR7, !P0 ;  /* 0x0000000703007c0c */ /* 0x000fe2000c761270 */
[----:B------:R-:W-:Y:S01]  /*53b0*/  VIADD R3, R15, 0x38 ;  /* 0x000000380f037836 */ /* 0x000fe20000000000 */
[----:B------:R-:W-:Y:S01]  /*53c0*/  LEA.HI.X.SX32 R13, R19, R0, 0x1, P6 ;  /* 0x00000000130d7211 */ /* 0x000fe200030f0eff */
[----:B------:R1:W-:Y:S01]  /*53d0*/  @P2 STG.E.U8 desc[UR16][R6.64], R25 ;  /* 0x0000001906002986 */ /* 0x0003e2000c101110 */
[----:B------:R-:W-:-:S02]  /*53e0*/  IADD3 R16, P6, R21, R2, RZ ;  /* 0x0000000215107210 */ /* 0x000fc40007fde0ff */
[C---:B------:R-:W-:Y:S02]  /*53f0*/  PRMT R23, R10.reuse, 0x7770, RZ ;  /* 0x000077700a177816 */ /* 0x040fe400000000ff */
        /* <DEDUP_REMOVED lines=9> */
[----:B-1----:R-:W-:Y:S01]  /*5490*/  VIADD R7, R21, UR6 ;  /* 0x0000000615077c36 */ /* 0x002fe20008000000 */
[----:B------:R0:W-:Y:S01]  /*54a0*/  @P5 STG.E.U8 desc[UR16][R16.64], R19 ;  /* 0x0000001310005986 */ /* 0x0001e2000c101110 */
[----:B------:R-:W-:-:S02]  /*54b0*/  PRMT R25, R11, 0x7770, RZ ;  /* 0x000077700b197816 */ /* 0x000fc400000000ff */
[----:B------:R-:W-:Y:S01]  /*54c0*/  ISETP.LT.AND P5, PT, R3, UR7, !P0 ;  /* 0x0000000703007c0c */ /* 0x000fe2000c7a1270 */
[----:B------:R-:W-:Y:S01]  /*54d0*/  VIADD R3, R15, 0x3b ;  /* 0x0000003b0f037836 */ /* 0x000fe20000000000 */
[----:B------:R-:W-:Y:S01]  /*54e0*/  LEA.HI.X.SX32 R5, R21, R0, 0x1, P6 ;  /* 0x0000000015057211 */ /* 0x000fe200030f0eff */
[C---:B--2---:R-:W-:Y:S01]  /*54f0*/  VIADD R13, R7.reuse, UR6 ;  /* 0x00000006070d7c36 */ /* 0x044fe20008000000 */
[----:B------:R-:W-:Y:S02]  /*5500*/  IADD3 R6, P6, R7, R2, RZ ;  /* 0x0000000207067210 */ /* 0x000fe40007fde0ff */
[----:B------:R-:W-:Y:S01]  /*5510*/  PRMT R23, R11, 0x7771, RZ ;  /* 0x000077710b177816 */ /* 0x000fe200000000ff */
[----:B------:R1:W-:Y:S01]  /*5520*/  @P4 STG.E.U8 desc[UR16][R4.64], R25 ;  /* 0x0000001904004986 */ /* 0x0003e2000c101110 */
[----:B------:R-:W-:Y:S01]  /*5530*/  LEA.HI.X.SX32 R7, R7, R0, 0x1, P6 ;  /* 0x0000000007077211 */ /* 0x000fe200030f0eff */
[----:B0-----:R-:W-:Y:S01]  /*5540*/  VIADD R17, R13, UR6 ;  /* 0x000000060d117c36 */ /* 0x001fe20008000000 */
[----:B------:R-:W-:Y:S01]  /*5550*/  ISETP.LT.AND P4, PT, R3, UR7, !P0 ;  /* 0x0000000703007c0c */ /* 0x000fe2000c781270 */
[----:B------:R-:W-:Y:S01]  /*5560*/  VIADD R3, R15, 0x3c ;  /* 0x0000003c0f037836 */ /* 0x000fe20000000000 */
[----:B------:R-:W-:Y:S01]  /*5570*/  IADD3 R12, P6, R13, R2, RZ ;  /* 0x000000020d0c7210 */ /* 0x000fe20007fde0ff */
[----:B------:R0:W-:Y:S01]  /*5580*/  @P3 STG.E.U8 desc[UR16][R6.64], R23 ;  /* 0x0000001706003986 */ /* 0x0001e2000c101110 */
[----:B------:R-:W-:Y:S01]  /*5590*/  VIADD R19, R17, UR6 ;  /* 0x0000000611137c36 */ /* 0x000fe20008000000 */
[----:B------:R-:W-:-:S02]  /*55a0*/  PRMT R21, R8, 0x7772, RZ ;  /* 0x0000777208157816 */ /* 0x000fc400000000ff */
[----:B------:R-:W-:Y:S02]  /*55b0*/  LEA.HI.X.SX32 R13, R13, R0, 0x1, P6 ;  /* 0x000000000d0d7211 */ /* 0x000fe400030f0eff */
[----:B------:R-:W-:Y:S01]  /*55c0*/  ISETP.LT.AND P3, PT, R3, UR7, !P0 ;  /* 0x0000000703007c0c */ /* 0x000fe2000c761270 */
[----:B------:R-:W-:Y:S01]  /*55d0*/  VIADD R3, R15, 0x3d ;  /* 0x0000003d0f037836 */ /* 0x000fe20000000000 */
[----:B------:R-:W-:Y:S01]  /*55e0*/  IADD3 R16, P6, R17, R2, RZ ;  /* 0x0000000211107210 */ /* 0x000fe20007fde0ff */
[----:B------:R2:W-:Y:S01]  /*55f0*/  @P2 STG.E.U8 desc[UR16][R12.64], R21 ;  /* 0x000000150c002986 */ /* 0x0005e2000c101110 */
[----:B-1----:R-:W-:Y:S01]  /*5600*/  PRMT R25, R8, 0x7773, RZ ;  /* 0x0000777308197816 */ /* 0x002fe200000000ff */
[----:B------:R-:W-:Y:S01]  /*5610*/  VIADD R8, R15, 0x3e ;  /* 0x0000003e0f087836 */ /* 0x000fe20000000000 */
[----:B------:R-:W-:Y:S01]  /*5620*/  LEA.HI.X.SX32 R17, R17, R0, 0x1, P6 ;  /* 0x0000000011117211 */ /* 0x000fe200030f0eff */
[----:B0-----:R-:W-:Y:S01]  /*5630*/  VIADD R7, R19, UR6 ;  /* 0x0000000613077c36 */ /* 0x001fe20008000000 */
[----:B------:R-:W-:-:S02]  /*5640*/  ISETP.LT.AND P2, PT, R3, UR7, !P0 ;  /* 0x0000000703007c0c */ /* 0x000fc4000c741270 */
[-C--:B------:R-:W-:Y:S01]  /*5650*/  IADD3 R4, P6, R19, R2.reuse, RZ ;  /* 0x0000000213047210 */ /* 0x080fe20007fde0ff */
[C---:B------:R-:W-:Y:S01]  /*5660*/  VIADD R3, R7.reuse, UR6 ;  /* 0x0000000607037c36 */ /* 0x040fe20008000000 */
[----:B------:R0:W-:Y:S01]  /*5670*/  @P1 STG.E.U8 desc[UR16][R16.64], R25 ;  /* 0x0000001910001986 */ /* 0x0001e2000c101110 */
[----:B------:R-:W-:Y:S02]  /*5680*/  IADD3 R6, P1, R7, R2, RZ ;  /* 0x0000000207067210 */ /* 0x000fe40007f3e0ff */
[----:B------:R-:W-:Y:S01]  /*5690*/  LEA.HI.X.SX32 R5, R19, R0, 0x1, P6 ;  /* 0x0000000013057211 */ /* 0x000fe200030f0eff */
[C---:B------:R-:W-:Y:S01]  /*56a0*/  VIADD R19, R3.reuse, UR6 ;  /* 0x0000000603137c36 */ /* 0x040fe20008000000 */
[----:B--2---:R-:W-:Y:S02]  /*56b0*/  IADD3 R12, P6, R3, R2, RZ ;  /* 0x00000002030c7210 */ /* 0x004fe40007fde0ff */
[-C--:B------:R-:W-:Y:S01]  /*56c0*/  LEA.HI.X.SX32 R7, R7, R0.reuse, 0x1, P1 ;  /* 0x0000000007077211 */ /* 0x080fe200008f0eff */
[----:B------:R-:W-:Y:S01]  /*56d0*/  VIADD R21, R19, UR6 ;  /* 0x0000000613157c36 */ /* 0x000fe20008000000 */
[----:B------:R-:W-:Y:S01]  /*56e0*/  LEA.HI.X.SX32 R13, R3, R0, 0x1, P6 ;  /* 0x00000000030d7211 */ /* 0x000fe200030f0eff */
[----:B------:R-:W-:Y:S01]  /*56f0*/  VIADD R3, R15, 0x3f ;  /* 0x0000003f0f037836 */ /* 0x000fe20000000000 */
[-C--:B------:R-:W-:Y:S01]  /*5700*/  IADD3 R14, P6, R19, R2.reuse, RZ ;  /* 0x00000002130e7210 */ /* 0x080fe20007fde0ff */
[C---:B------:R-:W-:Y:S01]  /*5710*/  VIADD R23, R21.reuse, UR6 ;  /* 0x0000000615177c36 */ /* 0x040fe20008000000 */
[----:B0-----:R-:W-:-:S02]  /*5720*/  IADD3 R16, P1, R21, R2, RZ ;  /* 0x0000000215107210 */ /* 0x001fc40007f3e0ff */
[-C--:B------:R-:W-:Y:S02]  /*5730*/  LEA.HI.X.SX32 R15, R19, R0.reuse, 0x1, P6 ;  /* 0x00000000130f7211 */ /* 0x080fe400030f0eff */
[----:B------:R-:W-:Y:S02]  /*5740*/  LEA.HI.X.SX32 R17, R21, R0, 0x1, P1 ;  /* 0x0000000015117211 */ /* 0x000fe400008f0eff */
[----:B------:R-:W-:Y:S02]  /*5750*/  IADD3 R2, P6, R23, R2, RZ ;  /* 0x0000000217027210 */ /* 0x000fe40007fde0ff */
[----:B------:R-:W-:Y:S02]  /*5760*/  ISETP.LT.AND P1, PT, R8, UR7, !P0 ;  /* 0x0000000708007c0c */ /* 0x000fe4000c721270 */
[----:B------:R-:W-:Y:S02]  /*5770*/  ISETP.LT.AND P0, PT, R3, UR7, !P0 ;  /* 0x0000000703007c0c */ /* 0x000fe4000c701270 */
[----:B------:R-:W-:-:S02]  /*5780*/  LEA.HI.X.SX32 R3, R23, R0, 0x1, P6 ;  /* 0x0000000017037211 */ /* 0x000fc400030f0eff */
[C---:B------:R-:W-:Y:S02]  /*5790*/  PRMT R25, R9.reuse, 0x7772, RZ ;  /* 0x0000777209197816 */ /* 0x040fe400000000ff */
[----:B------:R-:W-:Y:S02]  /*57a0*/  PRMT R23, R9, 0x7773, RZ ;  /* 0x0000777309177816 */ /* 0x000fe400000000ff */
[C---:B------:R-:W-:Y:S01]  /*57b0*/  PRMT R21, R10.reuse, 0x7772, RZ ;  /* 0x000077720a157816 */ /* 0x040fe200000000ff */
[----:B------:R0:W-:Y:S01]  /*57c0*/  @P5 STG.E.U8 desc[UR16][R4.64], R25 ;  /* 0x0000001904005986 */ /* 0x0001e2000c101110 */
[----:B------:R-:W-:Y:S02]  /*57d0*/  PRMT R19, R10, 0x7773, RZ ;  /* 0x000077730a137816 */ /* 0x000fe400000000ff */
[C---:B------:R-:W-:Y:S01]  /*57e0*/  PRMT R9, R11.reuse, 0x7773, RZ ;  /* 0x000077730b097816 */ /* 0x040fe200000000ff */
[----:B------:R0:W-:Y:S01]  /*57f0*/  @P4 STG.E.U8 desc[UR16][R6.64], R23 ;  /* 0x0000001706004986 */ /* 0x0001e2000c101110 */
[----:B------:R-:W-:-:S03]  /*5800*/  PRMT R11, R11, 0x7772, RZ ;  /* 0x000077720b0b7816 */ /* 0x000fc600000000ff */
[----:B------:R0:W-:Y:S04]  /*5810*/  @P3 STG.E.U8 desc[UR16][R12.64], R21 ;  /* 0x000000150c003986 */ /* 0x0001e8000c101110 */
[----:B------:R0:W-:Y:S04]  /*5820*/  @P2 STG.E.U8 desc[UR16][R14.64], R19 ;  /* 0x000000130e002986 */ /* 0x0001e8000c101110 */
[----:B------:R0:W-:Y:S01]  /*5830*/  @P1 STG.E.U8 desc[UR16][R16.64], R11 ;  /* 0x0000000b10001986 */ /* 0x0001e2000c101110 */
[----:B------:R-:W-:Y:S05]  /*5840*/  @!P0 EXIT ;  /* 0x000000000000894d */ /* 0x000fea0003800000 */
[----:B------:R-:W-:Y:S01]  /*5850*/  STG.E.U8 desc[UR16][R2.64], R9 ;  /* 0x0000000902007986 */ /* 0x000fe2000c101110 */
[----:B------:R-:W-:Y:S05]  /*5860*/  EXIT ;  /* 0x000000000000794d */ /* 0x000fea0003800000 */
.L_x_2:
[----:B------:R-:W-:-:S00]  /*5870*/  BRA `(.L_x_2) ;  /* 0xfffffffc00fc7947 */ /* 0x000fc0000383ffff */
[----:B------:R-:W-:-:S00]  /*5880*/  NOP ;  /* 0x0000000000007918 */ /* 0x000fc00000000000 */
[----:B------:R-:W-:-:S00]  /*5890*/  NOP ;  /* 0x0000000000007918 */ /* 0x000fc00000000000 */
[----:B------:R-:W-:-:S00]  /*58a0*/  NOP ;  /* 0x0000000000007918 */ /* 0x000fc00000000000 */
[----:B------:R-:W-:-:S00]  /*58b0*/  NOP ;  /* 0x0000000000007918 */ /* 0x000fc00000000000 */
[----:B------:R-:W-:-:S00]  /*58c0*/  NOP ;  /* 0x0000000000007918 */ /* 0x000fc00000000000 */
[----:B------:R-:W-:-:S00]  /*58d0*/  NOP ;  /* 0x0000000000007918 */ /* 0x000fc00000000000 */
[----:B------:R-:W-:-:S00]  /*58e0*/  NOP ;  /* 0x0000000000007918 */ /* 0x000fc00000000000 */
[----:B------:R-:W-:-:S00]  /*58f0*/  NOP ;  /* 0x0000000000007918 */ /* 0x000fc00000000000 */
.L_x_3:


//--------------------- .nv.shared.matmul_kernel  --------------------------
	.section	.nv.shared.matmul_kernel,"aw",@nobits
	.sectionflags	@""
	.align	16
	.zero		1024


//--------------------- .nv.shared.reserved.0     --------------------------
	.section	.nv.shared.reserved.0,"aw",@nobits
	.weak		__nv_reservedSMEM_offset_0_alias
	.size		__nv_reservedSMEM_offset_0_alias, 0, 0
	.other		__nv_reservedSMEM_offset_0_alias,@"STO_CUDA_RESERVED_SHARED STV_DEFAULT"
__nv_reservedSMEM_offset_0_alias:
	.zero		0


//--------------------- .nv.constant0.matmul_kernel --------------------------
	.section	.nv.constant0.matmul_kernel,"a",@progbits
	.sectionflags	@""
	.align	4
.nv.constant0.matmul_kernel:
	.zero		608


//--------------------- SYMBOLS --------------------------

	.type		.nv.reservedSmem.offset0,@object
	.size		.nv.reservedSmem.offset0,0x4
